	.target	sm_100

	.elftype	@"ET_EXEC"


//--------------------- .note.nv.tkinfo           --------------------------
	.section	.note.nv.tkinfo,"",@"SHT_NOTE"
	.sectionflags	@"SHF_NOTE_NV_TKINFO"
	.tkinfo
        /*0018*/ 	.word	0x00000081
        /*0030*/ 	.string	""
        /*0030*/ 	.string	"ptxas"
        /*0030*/ 	.string	"Cuda compilation tools, release 12.9, V12.9.86"
        /*0030*/ 	.string	"Build cuda_12.9.r12.9/compiler.36037853_0"
        /*0030*/ 	.string	"-regUsageLevel 10 -arch sm_100f -m 64 "



//--------------------- .note.nv.cuver            --------------------------
	.section	.note.nv.cuver,"",@"SHT_NOTE"
	.sectionflags	@"SHF_NOTE_NV_CUVER"
        /*0018*/ 	.short	0x0001
        /*001a*/ 	.short	0x0064
        /*001c*/ 	.short	0x0001
        /*001e*/ 	.short	0x0000
        /*0020*/ 	.short	0x0001
        /*0022*/ 	.short	0x0000


//--------------------- .nv.info                  --------------------------
	.section	.nv.info,"",@"SHT_CUDA_INFO"
	.align	4


	//----- nvinfo : EIATTR_REGCOUNT
	.align		4
        /*0000*/ 	.byte	0x04, 0x2f
        /*0002*/ 	.short	(.L_15 - .L_14)
	.align		4
.L_14:
        /*0004*/ 	.word	index@(_ZN9deep_gemm24sm100_fp8_gemm_1d1d_implILN4cute4UMMA5MajorE0ELS3_0ELj0ELj4096ELj7168ELj128ELj224ELj128ELj1ELj128ELj128ELj64ELj4ELj128ELj128ELj1ELb0ELj140ELNS_8GemmTypeE0ELb0EN7cutlass10bfloat16_tENS_16EpilogueIdentityEEEvPijjj14CUtensorMap_stS9_S9_S9_S9_)
        /*0008*/ 	.word	0x00000038


	//----- nvinfo : EIATTR_FRAME_SIZE
	.align		4
.L_15:
        /*000c*/ 	.byte	0x04, 0x11
        /*000e*/ 	.short	(.L_17 - .L_16)
	.align		4
.L_16:
        /*0010*/ 	.word	index@($__internal_3_$__cuda_sm20_div_u16)
        /*0014*/ 	.word	0x00000000


	//----- nvinfo : EIATTR_FRAME_SIZE
	.align		4
.L_17:
        /*0018*/ 	.byte	0x04, 0x11
        /*001a*/ 	.short	(.L_19 - .L_18)
	.align		4
.L_18:
        /*001c*/ 	.word	index@($__internal_2_$__cuda_sm10x_tcgen05_guardrail_trap_unallocated_columns_being_dealloced)
        /*0020*/ 	.word	0x00000000


	//----- nvinfo : EIATTR_FRAME_SIZE
	.align		4
.L_19:
        /*0024*/ 	.byte	0x04, 0x11
        /*0026*/ 	.short	(.L_21 - .L_20)
	.align		4
.L_20:
        /*0028*/ 	.word	index@($__internal_1_$__cuda_sm10x_tcgen05_guardrail_trap_phase_invalid_during_alloc)
        /*002c*/ 	.word	0x00000000


	//----- nvinfo : EIATTR_FRAME_SIZE
	.align		4
.L_21:
        /*0030*/ 	.byte	0x04, 0x11
        /*0032*/ 	.short	(.L_23 - .L_22)
	.align		4
.L_22:
        /*0034*/ 	.word	index@($__internal_0_$__cuda_sm10x_tcgen05_guardrail_trap_col_being_dealloced_not_returned_by_alloc)
        /*0038*/ 	.word	0x00000000


	//----- nvinfo : EIATTR_FRAME_SIZE
	.align		4
.L_23:
        /*003c*/ 	.byte	0x04, 0x11
        /*003e*/ 	.short	(.L_25 - .L_24)
	.align		4
.L_24:
        /*0040*/ 	.word	index@(_ZN9deep_gemm24sm100_fp8_gemm_1d1d_implILN4cute4UMMA5MajorE0ELS3_0ELj0ELj4096ELj7168ELj128ELj224ELj128ELj1ELj128ELj128ELj64ELj4ELj128ELj128ELj1ELb0ELj140ELNS_8GemmTypeE0ELb0EN7cutlass10bfloat16_tENS_16EpilogueIdentityEEEvPijjj14CUtensorMap_stS9_S9_S9_S9_)
        /*0044*/ 	.word	0x00000000


	//----- nvinfo : EIATTR_MIN_STACK_SIZE
	.align		4
.L_25:
        /*0048*/ 	.byte	0x04, 0x12
        /*004a*/ 	.short	(.L_27 - .L_26)
	.align		4
.L_26:
        /*004c*/ 	.word	index@(_ZN9deep_gemm24sm100_fp8_gemm_1d1d_implILN4cute4UMMA5MajorE0ELS3_0ELj0ELj4096ELj7168ELj128ELj224ELj128ELj1ELj128ELj128ELj64ELj4ELj128ELj128ELj1ELb0ELj140ELNS_8GemmTypeE0ELb0EN7cutlass10bfloat16_tENS_16EpilogueIdentityEEEvPijjj14CUtensorMap_stS9_S9_S9_S9_)
        /*0050*/ 	.word	0x00000000
.L_27:


//--------------------- .nv.info._ZN9deep_gemm24sm100_fp8_gemm_1d1d_implILN4cute4UMMA5MajorE0ELS3_0ELj0ELj4096ELj7168ELj128ELj224ELj128ELj1ELj128ELj128ELj64ELj4ELj128ELj128ELj1ELb0ELj140ELNS_8GemmTypeE0ELb0EN7cutlass10bfloat16_tENS_16EpilogueIdentityEEEvPijjj14CUtensorMap_stS9_S9_S9_S9_ --------------------------
	.section	.nv.info._ZN9deep_gemm24sm100_fp8_gemm_1d1d_implILN4cute4UMMA5MajorE0ELS3_0ELj0ELj4096ELj7168ELj128ELj224ELj128ELj1ELj128ELj128ELj64ELj4ELj128ELj128ELj1ELb0ELj140ELNS_8GemmTypeE0ELb0EN7cutlass10bfloat16_tENS_16EpilogueIdentityEEEvPijjj14CUtensorMap_stS9_S9_S9_S9_,"",@"SHT_CUDA_INFO"
	.sectionflags	@""
	.align	4


	//----- nvinfo : EIATTR_CUDA_API_VERSION
	.align		4
        /*0000*/ 	.byte	0x04, 0x37
        /*0002*/ 	.short	(.L_29 - .L_28)
.L_28:
        /*0004*/ 	.word	0x00000081


	//----- nvinfo : EIATTR_KPARAM_INFO
	.align		4
.L_29:
        /*0008*/ 	.byte	0x04, 0x17
        /*000a*/ 	.short	(.L_31 - .L_30)
.L_30:
        /*000c*/ 	.word	0x00000000
        /*0010*/ 	.short	0x0008
        /*0012*/ 	.short	0x0240
        /*0014*/ 	.byte	0x00, 0xf0, 0x01, 0x02


	//----- nvinfo : EIATTR_KPARAM_INFO
	.align		4
.L_31:
        /*0018*/ 	.byte	0x04, 0x17
        /*001a*/ 	.short	(.L_33 - .L_32)
.L_32:
        /*001c*/ 	.word	0x00000000
        /*0020*/ 	.short	0x0007
        /*0022*/ 	.short	0x01c0
        /*0024*/ 	.byte	0x00, 0xf0, 0x01, 0x02


	//----- nvinfo : EIATTR_KPARAM_INFO
	.align		4
.L_33:
        /*0028*/ 	.byte	0x04, 0x17
        /*002a*/ 	.short	(.L_35 - .L_34)
.L_34:
        /*002c*/ 	.word	0x00000000
        /*0030*/ 	.short	0x0006
        /*0032*/ 	.short	0x0140
        /*0034*/ 	.byte	0x00, 0xf0, 0x01, 0x02


	//----- nvinfo : EIATTR_KPARAM_INFO
	.align		4
.L_35:
        /*0038*/ 	.byte	0x04, 0x17
        /*003a*/ 	.short	(.L_37 - .L_36)
.L_36:
        /*003c*/ 	.word	0x00000000
        /*0040*/ 	.short	0x0005
        /*0042*/ 	.short	0x00c0
        /*0044*/ 	.byte	0x00, 0xf0, 0x01, 0x02


	//----- nvinfo : EIATTR_KPARAM_INFO
	.align		4
.L_37:
        /*0048*/ 	.byte	0x04, 0x17
        /*004a*/ 	.short	(.L_39 - .L_38)
.L_38:
        /*004c*/ 	.word	0x00000000
        /*0050*/ 	.short	0x0004
        /*0052*/ 	.short	0x0040
        /*0054*/ 	.byte	0x00, 0xf0, 0x01, 0x02


	//----- nvinfo : EIATTR_KPARAM_INFO
	.align		4
.L_39:
        /*0058*/ 	.byte	0x04, 0x17
        /*005a*/ 	.short	(.L_41 - .L_40)
.L_40:
        /*005c*/ 	.word	0x00000000
        /*0060*/ 	.short	0x0003
        /*0062*/ 	.short	0x0010
        /*0064*/ 	.byte	0x00, 0xf0, 0x11, 0x00


	//----- nvinfo : EIATTR_KPARAM_INFO
	.align		4
.L_41:
        /*0068*/ 	.byte	0x04, 0x17
        /*006a*/ 	.short	(.L_43 - .L_42)
.L_42:
        /*006c*/ 	.word	0x00000000
        /*0070*/ 	.short	0x0002
        /*0072*/ 	.short	0x000c
        /*0074*/ 	.byte	0x00, 0xf0, 0x11, 0x00


	//----- nvinfo : EIATTR_KPARAM_INFO
	.align		4
.L_43:
        /*0078*/ 	.byte	0x04, 0x17
        /*007a*/ 	.short	(.L_45 - .L_44)
.L_44:
        /*007c*/ 	.word	0x00000000
        /*0080*/ 	.short	0x0001
        /*0082*/ 	.short	0x0008
        /*0084*/ 	.byte	0x00, 0xf0, 0x11, 0x00


	//----- nvinfo : EIATTR_KPARAM_INFO
	.align		4
.L_45:
        /*0088*/ 	.byte	0x04, 0x17
        /*008a*/ 	.short	(.L_47 - .L_46)
.L_46:
        /*008c*/ 	.word	0x00000000
        /*0090*/ 	.short	0x0000
        /*0092*/ 	.short	0x0000
        /*0094*/ 	.byte	0x00, 0xf5, 0x21, 0x00


	//----- nvinfo : EIATTR_AT_ENTRY_FRAGMENTS
	.align		4
.L_47:
        /*0098*/ 	.byte	0x04, 0x4f
        /*009a*/ 	.short	(.L_49 - .L_48)


	//   ....[0]....
.L_48:
        /*009c*/ 	.word	0x00000004


	//----- nvinfo : EIATTR_RESERVED_SMEM_USED
	.align		4
.L_49:
        /*00a0*/ 	.byte	0x01, 0x41
	.zero		2


	//----- nvinfo : EIATTR_SPARSE_MMA_MASK
	.align		4
        /*00a4*/ 	.byte	0x03, 0x50
        /*00a6*/ 	.short	0x0000


	//----- nvinfo : EIATTR_TCGEN05_1CTA_USED
	.align		4
        /*00a8*/ 	.byte	0x01, 0x51
	.zero		2


	//----- nvinfo : EIATTR_MAXREG_COUNT
	.align		4
        /*00ac*/ 	.byte	0x03, 0x1b
        /*00ae*/ 	.short	0x00ff


	//----- nvinfo : EIATTR_NUM_BARRIERS
	.align		4
        /*00b0*/ 	.byte	0x02, 0x4c
        /*00b2*/ 	.byte	0x09
	.zero		1


	//----- nvinfo : EIATTR_INT_WARP_WIDE_INSTR_OFFSETS
	.align		4
        /*00b4*/ 	.byte	0x04, 0x31
        /*00b6*/ 	.short	(.L_51 - .L_50)


	//   ....[0]....
.L_50:
        /*00b8*/ 	.word	0x00003f80


	//   ....[1]....
        /*00bc*/ 	.word	0x00003fa0


	//----- nvinfo : EIATTR_COOP_GROUP_MASK_REGIDS
	.align		4
.L_51:
        /*00c0*/ 	.byte	0x04, 0x29
        /*00c2*/ 	.short	(.L_53 - .L_52)


	//   ....[0]....
.L_52:
        /*00c4*/ 	.word	0xffffffff


	//   ....[1]....
        /*00c8*/ 	.word	0xffffffff


	//   ....[2]....
        /*00cc*/ 	.word	0xffffffff


	//   ....[3]....
        /*00d0*/ 	.word	0xffffffff


	//   ....[4]....
        /*00d4*/ 	.word	0xffffffff


	//   ....[5]....
        /*00d8*/ 	.word	0xffffffff


	//   ....[6]....
        /*00dc*/ 	.word	0xffffffff


	//   ....[7]....
        /*00e0*/ 	.word	0xffffffff


	//   ....[8]....
        /*00e4*/ 	.word	0xffffffff


	//   ....[9]....
        /*00e8*/ 	.word	0xffffffff


	//   ....[10]....
        /*00ec*/ 	.word	0xffffffff


	//   ....[11]....
        /*00f0*/ 	.word	0xffffffff


	//   ....[12]....
        /*00f4*/ 	.word	0xffffffff


	//   ....[13]....
        /*00f8*/ 	.word	0xffffffff


	//----- nvinfo : EIATTR_COOP_GROUP_INSTR_OFFSETS
	.align		4
.L_53:
        /*00fc*/ 	.byte	0x04, 0x28
        /*00fe*/ 	.short	(.L_55 - .L_54)


	//   ....[0]....
.L_54:
        /*0100*/ 	.word	0x00000030


	//   ....[1]....
        /*0104*/ 	.word	0x00000470


	//   ....[2]....
        /*0108*/ 	.word	0x00000730


	//   ....[3]....
        /*010c*/ 	.word	0x00000b80


	//   ....[4]....
        /*0110*/ 	.word	0x00000c30


	//   ....[5]....
        /*0114*/ 	.word	0x00000ce0


	//   ....[6]....
        /*0118*/ 	.word	0x000012e0


	//   ....[7]....
        /*011c*/ 	.word	0x00001300


	//   ....[8]....
        /*0120*/ 	.word	0x00001320


	//   ....[9]....
        /*0124*/ 	.word	0x00001570


	//   ....[10]....
        /*0128*/ 	.word	0x000015a0


	//   ....[11]....
        /*012c*/ 	.word	0x000015e0


	//   ....[12]....
        /*0130*/ 	.word	0x00003ea0


	//   ....[13]....
        /*0134*/ 	.word	0x00004060


	//----- nvinfo : EIATTR_VRC_CTA_INIT_COUNT
	.align		4
.L_55:
        /*0138*/ 	.byte	0x02, 0x4a
        /*013a*/ 	.byte	0x80
	.zero		1


	//----- nvinfo : EIATTR_MBARRIER_INSTR_OFFSETS
	.align		4
        /*013c*/ 	.byte	0x04, 0x39
        /*013e*/ 	.short	(.L_57 - .L_56)


	//   ....[0]....
.L_56:
        /*0140*/ 	.word	0x00000330
        /*0144*/ 	.word	0x000000ff
        /*0148*/ 	.word	0x00031800
        /*014c*/ 	.short	0x0100
        /*014e*/ 	.byte	0x05
	.zero		1


	//   ....[1]....
        /*0150*/ 	.word	0x00000340
        /*0154*/ 	.word	0x000000ff
        /*0158*/ 	.word	0x00031820
        /*015c*/ 	.short	0x0100
        /*015e*/ 	.byte	0x05
	.zero		1


	//   ....[2]....
        /*0160*/ 	.word	0x00000350
        /*0164*/ 	.word	0x000000ff
        /*0168*/ 	.word	0x00031840
        /*016c*/ 	.short	0x0100
        /*016e*/ 	.byte	0x05
	.zero		1


	//   ....[3]....
        /*0170*/ 	.word	0x00000360
        /*0174*/ 	.word	0x000000ff
        /*0178*/ 	.word	0x00031808
        /*017c*/ 	.short	0x0100
        /*017e*/ 	.byte	0x05
	.zero		1


	//   ....[4]....
        /*0180*/ 	.word	0x00000370
        /*0184*/ 	.word	0x000000ff
        /*0188*/ 	.word	0x00031828
        /*018c*/ 	.short	0x0100
        /*018e*/ 	.byte	0x05
	.zero		1


	//   ....[5]....
        /*0190*/ 	.word	0x00000380
        /*0194*/ 	.word	0x000000ff
        /*0198*/ 	.word	0x00031848
        /*019c*/ 	.short	0x0100
        /*019e*/ 	.byte	0x05
	.zero		1


	//   ....[6]....
        /*01a0*/ 	.word	0x00000390
        /*01a4*/ 	.word	0x000000ff
        /*01a8*/ 	.word	0x00031810
        /*01ac*/ 	.short	0x0100
        /*01ae*/ 	.byte	0x05
	.zero		1


	//   ....[7]....
        /*01b0*/ 	.word	0x000003a0
        /*01b4*/ 	.word	0x000000ff
        /*01b8*/ 	.word	0x00031830
        /*01bc*/ 	.short	0x0100
        /*01be*/ 	.byte	0x05
	.zero		1


	//   ....[8]....
        /*01c0*/ 	.word	0x000003b0
        /*01c4*/ 	.word	0x000000ff
        /*01c8*/ 	.word	0x00031850
        /*01cc*/ 	.short	0x0100
        /*01ce*/ 	.byte	0x05
	.zero		1


	//   ....[9]....
        /*01d0*/ 	.word	0x000003c0
        /*01d4*/ 	.word	0x000000ff
        /*01d8*/ 	.word	0x00031818
        /*01dc*/ 	.short	0x0100
        /*01de*/ 	.byte	0x05
	.zero		1


	//   ....[10]....
        /*01e0*/ 	.word	0x000003d0
        /*01e4*/ 	.word	0x000000ff
        /*01e8*/ 	.word	0x00031838
        /*01ec*/ 	.short	0x0100
        /*01ee*/ 	.byte	0x05
	.zero		1


	//   ....[11]....
        /*01f0*/ 	.word	0x000003e0
        /*01f4*/ 	.word	0x000000ff
        /*01f8*/ 	.word	0x00031858
        /*01fc*/ 	.short	0x0100
        /*01fe*/ 	.byte	0x05
	.zero		1


	//   ....[12]....
        /*0200*/ 	.word	0x000003f0
        /*0204*/ 	.word	0x000000ff
        /*0208*/ 	.word	0x00031860
        /*020c*/ 	.short	0x0100
        /*020e*/ 	.byte	0x05
	.zero		1


	//   ....[13]....
        /*0210*/ 	.word	0x00000400
        /*0214*/ 	.word	0x000000ff
        /*0218*/ 	.word	0x00031870
        /*021c*/ 	.short	0x0100
        /*021e*/ 	.byte	0x05
	.zero		1


	//   ....[14]....
        /*0220*/ 	.word	0x00000410
        /*0224*/ 	.word	0x000000ff
        /*0228*/ 	.word	0x00031868
        /*022c*/ 	.short	0x0100
        /*022e*/ 	.byte	0x05
	.zero		1


	//   ....[15]....
        /*0230*/ 	.word	0x00000420
        /*0234*/ 	.word	0x000000ff
        /*0238*/ 	.word	0x00031878
        /*023c*/ 	.short	0x0100
        /*023e*/ 	.byte	0x05
	.zero		1


	//   ....[16]....
        /*0240*/ 	.word	0x00000a30
        /*0244*/ 	.word	0x00000002
        /*0248*/ 	.word	0x00031800
        /*024c*/ 	.short	0x010a
        /*024e*/ 	.byte	0xff
	.zero		1


	//   ....[17]....
        /*0250*/ 	.word	0x00000dc0
        /*0254*/ 	.word	0x00000002
        /*0258*/ 	.word	0x00000000
        /*025c*/ 	.short	0x0101
        /*025e*/ 	.byte	0xff
	.zero		1


	//   ....[18]....
        /*0260*/ 	.word	0x000010f0
        /*0264*/ 	.word	0x00000000
        /*0268*/ 	.word	0x00031870
        /*026c*/ 	.short	0x010a
        /*026e*/ 	.byte	0x08
	.zero		1


	//   ....[19]....
        /*0270*/ 	.word	0x00001170
        /*0274*/ 	.word	0x000000ff
        /*0278*/ 	.word	0x00031840
        /*027c*/ 	.short	0x010a
        /*027e*/ 	.byte	0x0a
	.zero		1


	//   ....[20]....
        /*0280*/ 	.word	0x00001540
        /*0284*/ 	.word	0x000000ff
        /*0288*/ 	.word	0x00031840
        /*028c*/ 	.short	0x010a
        /*028e*/ 	.byte	0x0d
	.zero		1


	//   ....[21]....
        /*0290*/ 	.word	0x00001b20
        /*0294*/ 	.word	0x00000003
        /*0298*/ 	.word	0x00031820
        /*029c*/ 	.short	0x010a
        /*029e*/ 	.byte	0xff
	.zero		1


	//   ....[22]....
        /*02a0*/ 	.word	0x00001dc0
        /*02a4*/ 	.word	0x00000003
        /*02a8*/ 	.word	0x00031828
        /*02ac*/ 	.short	0x010a
        /*02ae*/ 	.byte	0xff
	.zero		1


	//   ....[23]....
        /*02b0*/ 	.word	0x00001f20
        /*02b4*/ 	.word	0x00000003
        /*02b8*/ 	.word	0x00031830
        /*02bc*/ 	.short	0x010a
        /*02be*/ 	.byte	0xff
	.zero		1


	//   ....[24]....
        /*02c0*/ 	.word	0x00002070
        /*02c4*/ 	.word	0x00000003
        /*02c8*/ 	.word	0x00031838
        /*02cc*/ 	.short	0x010a
        /*02ce*/ 	.byte	0xff
	.zero		1


	//   ....[25]....
        /*02d0*/ 	.word	0x00002560
        /*02d4*/ 	.word	0x00000002
        /*02d8*/ 	.word	0x00031860
        /*02dc*/ 	.short	0x010a
        /*02de*/ 	.byte	0xff
	.zero		1


	//   ....[26]....
        /*02e0*/ 	.word	0x00003d20
        /*02e4*/ 	.word	0x00000002
        /*02e8*/ 	.word	0x00000000
        /*02ec*/ 	.short	0x0101
        /*02ee*/ 	.byte	0xff
	.zero		1


	//   ....[27]....
        /*02f0*/ 	.word	0x00004090
        /*02f4*/ 	.word	0x00000002
        /*02f8*/ 	.word	0x00031800
        /*02fc*/ 	.short	0x010a
        /*02fe*/ 	.byte	0xff
	.zero		1


	//   ....[28]....
        /*0300*/ 	.word	0x00004110
        /*0304*/ 	.word	0x00000000
        /*0308*/ 	.word	0x00031870
        /*030c*/ 	.short	0x010a
        /*030e*/ 	.byte	0xff
	.zero		1


	//   ....[29]....
        /*0310*/ 	.word	0x00004180
        /*0314*/ 	.word	0x00000002
        /*0318*/ 	.word	0x00031840
        /*031c*/ 	.short	0x010a
        /*031e*/ 	.byte	0xff
	.zero		1


	//   ....[30]....
        /*0320*/ 	.word	0x000041f0
        /*0324*/ 	.word	0x00000002
        /*0328*/ 	.word	0x00031840
        /*032c*/ 	.short	0x010a
        /*032e*/ 	.byte	0xff
	.zero		1


	//   ....[31]....
        /*0330*/ 	.word	0x00004260
        /*0334*/ 	.word	0x00000003
        /*0338*/ 	.word	0x00031820
        /*033c*/ 	.short	0x010a
        /*033e*/ 	.byte	0xff
	.zero		1


	//   ....[32]....
        /*0340*/ 	.word	0x000042c0
        /*0344*/ 	.word	0x00000003
        /*0348*/ 	.word	0x00031828
        /*034c*/ 	.short	0x010a
        /*034e*/ 	.byte	0xff
	.zero		1


	//   ....[33]....
        /*0350*/ 	.word	0x00004320
        /*0354*/ 	.word	0x00000003
        /*0358*/ 	.word	0x00031830
        /*035c*/ 	.short	0x010a
        /*035e*/ 	.byte	0xff
	.zero		1


	//   ....[34]....
        /*0360*/ 	.word	0x00004390
        /*0364*/ 	.word	0x00000003
        /*0368*/ 	.word	0x00031838
        /*036c*/ 	.short	0x010a
        /*036e*/ 	.byte	0xff
	.zero		1


	//   ....[35]....
        /*0370*/ 	.word	0x000043f0
        /*0374*/ 	.word	0x00000002
        /*0378*/ 	.word	0x00031860
        /*037c*/ 	.short	0x010a
        /*037e*/ 	.byte	0xff
	.zero		1


	//----- nvinfo : EIATTR_NUM_MBARRIERS
	.align		4
.L_57:
        /*0380*/ 	.byte	0x03, 0x38
        /*0382*/ 	.short	0x0010


	//----- nvinfo : EIATTR_EXIT_INSTR_OFFSETS
	.align		4
        /*0384*/ 	.byte	0x04, 0x1c
        /*0386*/ 	.short	(.L_59 - .L_58)


	//   ....[0]....
.L_58:
        /*0388*/ 	.word	0x00000830


	//   ....[1]....
        /*038c*/ 	.word	0x00000e20


	//   ....[2]....
        /*0390*/ 	.word	0x00000ef0


	//   ....[3]....
        /*0394*/ 	.word	0x00001860


	//   ....[4]....
        /*0398*/ 	.word	0x000018d0


	//   ....[5]....
        /*039c*/ 	.word	0x00002200


	//   ....[6]....
        /*03a0*/ 	.word	0x00002260


	//   ....[7]....
        /*03a4*/ 	.word	0x00003e80


	//   ....[8]....
        /*03a8*/ 	.word	0x00004070


	//----- nvinfo : EIATTR_MAX_THREADS
	.align		4
.L_59:
        /*03ac*/ 	.byte	0x04, 0x05
        /*03ae*/ 	.short	(.L_61 - .L_60)
.L_60:
        /*03b0*/ 	.word	0x00000100
        /*03b4*/ 	.word	0x00000001
        /*03b8*/ 	.word	0x00000001


	//----- nvinfo : EIATTR_CRS_STACK_SIZE
	.align		4
.L_61:
        /*03bc*/ 	.byte	0x04, 0x1e
        /*03be*/ 	.short	(.L_63 - .L_62)
.L_62:
        /*03c0*/ 	.word	0x00000000


	//----- nvinfo : EIATTR_CBANK_PARAM_SIZE
	.align		4
.L_63:
        /*03c4*/ 	.byte	0x03, 0x19
        /*03c6*/ 	.short	0x02c0


	//----- nvinfo : EIATTR_PARAM_CBANK
	.align		4
        /*03c8*/ 	.byte	0x04, 0x0a
        /*03ca*/ 	.short	(.L_65 - .L_64)
	.align		4
.L_64:
        /*03cc*/ 	.word	index@(.nv.constant0._ZN9deep_gemm24sm100_fp8_gemm_1d1d_implILN4cute4UMMA5MajorE0ELS3_0ELj0ELj4096ELj7168ELj128ELj224ELj128ELj1ELj128ELj128ELj64ELj4ELj128ELj128ELj1ELb0ELj140ELNS_8GemmTypeE0ELb0EN7cutlass10bfloat16_tENS_16EpilogueIdentityEEEvPijjj14CUtensorMap_stS9_S9_S9_S9_)
        /*03d0*/ 	.short	0x0380
        /*03d2*/ 	.short	0x02c0


	//----- nvinfo : EIATTR_SW_WAR
	.align		4
.L_65:
        /*03d4*/ 	.byte	0x04, 0x36
        /*03d6*/ 	.short	(.L_67 - .L_66)
.L_66:
        /*03d8*/ 	.word	0x00000008
.L_67:


//--------------------- .nv.compat                --------------------------
	.section	.nv.compat,"",@"SHT_CUDA_COMPAT_INFO"
	.align	4
        /*0000*/ 	.byte	0x02, 0x02, 0x02, 0x00, 0x02, 0x05, 0x05, 0x00, 0x02, 0x03, 0x01, 0x00, 0x02, 0x06, 0x01, 0x00


//--------------------- .nv.callgraph             --------------------------
	.section	.nv.callgraph,"",@"SHT_CUDA_CALLGRAPH"
	.align	4
	.sectionentsize	8
	.align		4
        /*0000*/ 	.word	0x00000000
	.align		4
        /*0004*/ 	.word	0xffffffff
	.align		4
        /*0008*/ 	.word	0x00000000
	.align		4
        /*000c*/ 	.word	0xfffffffe
	.align		4
        /*0010*/ 	.word	0x00000000
	.align		4
        /*0014*/ 	.word	0xfffffffd
	.align		4
        /*0018*/ 	.word	0x00000000
	.align		4
        /*001c*/ 	.word	0xfffffffc


//--------------------- .nv.constant4             --------------------------
	.section	.nv.constant4,"a",@progbits
	.align	8
	.align		8
.nv.constant4:
        /*0000*/ 	.dword	_ZN47_INTERNAL_e10619a1_9_kernel_cu_e3b17f98_28963804cuda3std3__45__cpo5beginE
	.align		8
        /*0008*/ 	.dword	_ZN47_INTERNAL_e10619a1_9_kernel_cu_e3b17f98_28963804cuda3std3__45__cpo3endE
	.align		8
        /*0010*/ 	.dword	_ZN47_INTERNAL_e10619a1_9_kernel_cu_e3b17f98_28963804cuda3std3__45__cpo6cbeginE
	.align		8
        /*0018*/ 	.dword	_ZN47_INTERNAL_e10619a1_9_kernel_cu_e3b17f98_28963804cuda3std3__45__cpo4cendE
	.align		8
        /*0020*/ 	.dword	_ZN47_INTERNAL_e10619a1_9_kernel_cu_e3b17f98_28963804cuda3std3__449_GLOBAL__N__e10619a1_9_kernel_cu_e3b17f98_28963806ignoreE
	.align		8
        /*0028*/ 	.dword	_ZN47_INTERNAL_e10619a1_9_kernel_cu_e3b17f98_28963804cuda3std3__419piecewise_constructE
	.align		8
        /*0030*/ 	.dword	_ZN47_INTERNAL_e10619a1_9_kernel_cu_e3b17f98_28963804cuda3std3__48in_placeE
	.align		8
        /*0038*/ 	.dword	_ZN47_INTERNAL_e10619a1_9_kernel_cu_e3b17f98_28963804cuda3std6ranges3__45__cpo4swapE
	.align		8
        /*0040*/ 	.dword	_ZN47_INTERNAL_e10619a1_9_kernel_cu_e3b17f98_28963804cuda3std6ranges3__45__cpo9iter_moveE
	.align		8
        /*0048*/ 	.dword	_ZN47_INTERNAL_e10619a1_9_kernel_cu_e3b17f98_28963804cute7productE
	.align		8
        /*0050*/ 	.dword	_ZN47_INTERNAL_e10619a1_9_kernel_cu_e3b17f98_28963804cute1_E


//--------------------- .text._ZN9deep_gemm24sm100_fp8_gemm_1d1d_implILN4cute4UMMA5MajorE0ELS3_0ELj0ELj4096ELj7168ELj128ELj224ELj128ELj1ELj128ELj128ELj64ELj4ELj128ELj128ELj1ELb0ELj140ELNS_8GemmTypeE0ELb0EN7cutlass10bfloat16_tENS_16EpilogueIdentityEEEvPijjj14CUtensorMap_stS9_S9_S9_S9_ --------------------------
	.section	.text._ZN9deep_gemm24sm100_fp8_gemm_1d1d_implILN4cute4UMMA5MajorE0ELS3_0ELj0ELj4096ELj7168ELj128ELj224ELj128ELj1ELj128ELj128ELj64ELj4ELj128ELj128ELj1ELb0ELj140ELNS_8GemmTypeE0ELb0EN7cutlass10bfloat16_tENS_16EpilogueIdentityEEEvPijjj14CUtensorMap_stS9_S9_S9_S9_,"ax",@progbits
	.align	128
        .global         _ZN9deep_gemm24sm100_fp8_gemm_1d1d_implILN4cute4UMMA5MajorE0ELS3_0ELj0ELj4096ELj7168ELj128ELj224ELj128ELj1ELj128ELj128ELj64ELj4ELj128ELj128ELj1ELb0ELj140ELNS_8GemmTypeE0ELb0EN7cutlass10bfloat16_tENS_16EpilogueIdentityEEEvPijjj14CUtensorMap_stS9_S9_S9_S9_
        .type           _ZN9deep_gemm24sm100_fp8_gemm_1d1d_implILN4cute4UMMA5MajorE0ELS3_0ELj0ELj4096ELj7168ELj128ELj224ELj128ELj1ELj128ELj128ELj64ELj4ELj128ELj128ELj1ELb0ELj140ELNS_8GemmTypeE0ELb0EN7cutlass10bfloat16_tENS_16EpilogueIdentityEEEvPijjj14CUtensorMap_stS9_S9_S9_S9_,@function
        .size           _ZN9deep_gemm24sm100_fp8_gemm_1d1d_implILN4cute4UMMA5MajorE0ELS3_0ELj0ELj4096ELj7168ELj128ELj224ELj128ELj1ELj128ELj128ELj64ELj4ELj128ELj128ELj1ELb0ELj140ELNS_8GemmTypeE0ELb0EN7cutlass10bfloat16_tENS_16EpilogueIdentityEEEvPijjj14CUtensorMap_stS9_S9_S9_S9_,(.L_x_81 - _ZN9deep_gemm24sm100_fp8_gemm_1d1d_implILN4cute4UMMA5MajorE0ELS3_0ELj0ELj4096ELj7168ELj128ELj224ELj128ELj1ELj128ELj128ELj64ELj4ELj128ELj128ELj1ELb0ELj140ELNS_8GemmTypeE0ELb0EN7cutlass10bfloat16_tENS_16EpilogueIdentityEEEvPijjj14CUtensorMap_stS9_S9_S9_S9_)
        .other          _ZN9deep_gemm24sm100_fp8_gemm_1d1d_implILN4cute4UMMA5MajorE0ELS3_0ELj0ELj4096ELj7168ELj128ELj224ELj128ELj1ELj128ELj128ELj64ELj4ELj128ELj128ELj1ELb0ELj140ELNS_8GemmTypeE0ELb0EN7cutlass10bfloat16_tENS_16EpilogueIdentityEEEvPijjj14CUtensorMap_stS9_S9_S9_S9_,@"STO_CUDA_ENTRY STV_DEFAULT"
_ZN9deep_gemm24sm100_fp8_gemm_1d1d_implILN4cute4UMMA5MajorE0ELS3_0ELj0ELj4096ELj7168ELj128ELj224ELj128ELj1ELj128ELj128ELj64ELj4ELj128ELj128ELj1ELb0ELj140ELNS_8GemmTypeE0ELb0EN7cutlass10bfloat16_tENS_16EpilogueIdentityEEEvPijjj14CUtensorMap_stS9_S9_S9_S9_:
.text._ZN9deep_gemm24sm100_fp8_gemm_1d1d_implILN4cute4UMMA5MajorE0ELS3_0ELj0ELj4096ELj7168ELj128ELj224ELj128ELj1ELj128ELj128ELj64ELj4ELj128ELj128ELj1ELb0ELj140ELNS_8GemmTypeE0ELb0EN7cutlass10bfloat16_tENS_16EpilogueIdentityEEEvPijjj14CUtensorMap_stS9_S9_S9_S9_:
[----:B------:R-:W1:Y:S01]  /*0000*/  LDC R1, c[0x0][0x37c] ;  /* 0x0000df00ff017b82 */ /* 0x000e620000000800 */
[----:B------:R-:W2:Y:S02]  /*0010*/  S2R R0, SR_TID.X ;  /* 0x0000000000007919 */ /* 0x000ea40000002100 */
[----:B--2---:R-:W-:-:S05]  /*0020*/  SHF.R.U32.HI R0, RZ, 0x5, R0 ;  /* 0x00000005ff007819 */ /* 0x004fca0000011600 */
[----:B------:R-:W2:Y:S02]  /*0030*/  SHFL.IDX PT, R3, R0, RZ, 0x1f ;  /* 0x00001fff00037589 */ /* 0x000ea400000e0000 */
[----:B--2---:R-:W-:-:S13]  /*0040*/  ISETP.NE.AND P0, PT, R3, 0x2, PT ;  /* 0x000000020300780c */ /* 0x004fda0003f05270 */
[----:B-1----:R-:W-:Y:S05]  /*0050*/  @!P0 BRA `(.L_x_0) ;  /* 0x0000000400008947 */ /* 0x002fea0003800000 */
[----:B------:R-:W-:-:S13]  /*0060*/  ISETP.NE.AND P0, PT, R3, 0x1, PT ;  /* 0x000000010300780c */ /* 0x000fda0003f05270 */
[----:B------:R-:W-:Y:S05]  /*0070*/  @!P0 BRA `(.L_x_1) ;  /* 0x0000000000608947 */ /* 0x000fea0003800000 */
[----:B------:R-:W-:-:S13]  /*0080*/  ISETP.NE.AND P0, PT, R3, RZ, PT ;  /* 0x000000ff0300720c */ /* 0x000fda0003f05270 */
[----:B------:R-:W-:Y:S05]  /*0090*/  @P0 BRA `(.L_x_2) ;  /* 0x0000000400a80947 */ /* 0x000fea0003800000 */
[----:B------:R-:W-:Y:S01]  /*00a0*/  ELECT P0, URZ, PT ;  /* 0x0000000000ff782f */ /* 0x000fe20003800000 */
[----:B------:R-:W-:-:S12]  /*00b0*/  BSSY.RECONVERGENT B0, `(.L_x_3) ;  /* 0x0000013000007945 */ /* 0x000fd80003800200 */
[----:B------:R-:W-:Y:S05]  /*00c0*/  @!P0 BRA `(.L_x_4) ;  /* 0x0000000000448947 */ /* 0x000fea0003800000 */
[----:B------:R-:W1:Y:S02]  /*00d0*/  LDCU.64 UR4, c[0x0][0x348] ;  /* 0x00006900ff0477ac */ /* 0x000e640008000a00 */
[----:B-1----:R-:W-:Y:S02]  /*00e0*/  UIADD3 UR12, UP4, UPT, UR4, 0x40, URZ ;  /* 0x00000040040c7890 */ /* 0x002fe4000ff9e0ff */
[----:B------:R-:W-:Y:S02]  /*00f0*/  UIADD3 UR10, UP3, UPT, UR4, 0xc0, URZ ;  /* 0x000000c0040a7890 */ /* 0x000fe4000ff7e0ff */
[----:B------:R-:W-:Y:S02]  /*0100*/  UIADD3 UR8, UP2, UPT, UR4, 0x140, URZ ;  /* 0x0000014004087890 */ /* 0x000fe4000ff5e0ff */
[----:B------:R-:W-:Y:S02]  /*0110*/  UIADD3 UR6, UP1, UPT, UR4, 0x1c0, URZ ;  /* 0x000001c004067890 */ /* 0x000fe4000ff3e0ff */
[----:B------:R-:W-:-:S02]  /*0120*/  UIADD3 UR4, UP0, UPT, UR4, 0x240, URZ ;  /* 0x0000024004047890 */ /* 0x000fc4000ff1e0ff */
[----:B------:R-:W-:Y:S02]  /*0130*/  UIADD3.X UR13, UPT, UPT, URZ, UR5, URZ, UP4, !UPT ;  /* 0x00000005ff0d7290 */ /* 0x000fe4000a7fe4ff */
[----:B------:R-:W-:Y:S02]  /*0140*/  UIADD3.X UR11, UPT, UPT, URZ, UR5, URZ, UP3, !UPT ;  /* 0x00000005ff0b7290 */ /* 0x000fe40009ffe4ff */
[----:B------:R-:W-:Y:S02]  /*0150*/  UIADD3.X UR9, UPT, UPT, URZ, UR5, URZ, UP2, !UPT ;  /* 0x00000005ff097290 */ /* 0x000fe400097fe4ff */
[----:B------:R-:W-:Y:S02]  /*0160*/  UIADD3.X UR7, UPT, UPT, URZ, UR5, URZ, UP1, !UPT ;  /* 0x00000005ff077290 */ /* 0x000fe40008ffe4ff */
[----:B------:R-:W-:Y:S01]  /*0170*/  UIADD3.X UR5, UPT, UPT, URZ, UR5, URZ, UP0, !UPT ;  /* 0x00000005ff057290 */ /* 0x000fe200087fe4ff */
[----:B------:R1:W-:Y:S02]  /*0180*/  UTMACCTL.PF [UR12] ;  /* 0x000000000c0079b9 */ /* 0x0003e40008040000 */
[----:B------:R1:W-:Y:S02]  /*0190*/  UTMACCTL.PF [UR10] ;  /* 0x000000000a0079b9 */ /* 0x0003e40008040000 */
[----:B------:R1:W-:Y:S02]  /*01a0*/  UTMACCTL.PF [UR8] ;  /* 0x00000000080079b9 */ /* 0x0003e40008040000 */
[----:B------:R1:W-:Y:S02]  /*01b0*/  UTMACCTL.PF [UR6] ;  /* 0x00000000060079b9 */ /* 0x0003e40008040000 */
[----:B------:R1:W-:Y:S02]  /*01c0*/  UTMACCTL.PF [UR4] ;  /* 0x00000000040079b9 */ /* 0x0003e40008040000 */
[----:B-1----:R-:W-:Y:S01]  /*01d0*/  NOP ;  /* 0x0000000000007918 */ /* 0x002fe20000000000 */
.L_x_4:
[----:B------:R-:W-:Y:S05]  /*01e0*/  BSYNC.RECONVERGENT B0 ;  /* 0x0000000000007941 */ /* 0x000fea0003800200 */
.L_x_3:
[----:B------:R-:W-:Y:S05]  /*01f0*/  BRA `(.L_x_2) ;  /* 0x0000000400507947 */ /* 0x000fea0003800000 */
.L_x_1:
[----:B------:R-:W-:Y:S01]  /*0200*/  ELECT P0, URZ, PT ;  /* 0x0000000000ff782f */ /* 0x000fe20003800000 */
[----:B------:R-:W-:-:S12]  /*0210*/  BSSY.RECONVERGENT B0, `(.L_x_5) ;  /* 0x0000023000007945 */ /* 0x000fd80003800200 */
[----:B------:R-:W-:Y:S05]  /*0220*/  @!P0 BRA `(.L_x_6) ;  /* 0x0000000000848947 */ /* 0x000fea0003800000 */
[----:B------:R-:W1:Y:S01]  /*0230*/  S2UR UR5, SR_CgaCtaId ;  /* 0x00000000000579c3 */ /* 0x000e620000008800 */
[----:B------:R-:W-:Y:S01]  /*0240*/  UMOV UR7, 0x400 ;  /* 0x0000040000077882 */ /* 0x000fe20000000000 */
[----:B------:R-:W-:Y:S01]  /*0250*/  UMOV UR6, 0x1 ;  /* 0x0000000100067882 */ /* 0x000fe20000000000 */
[----:B------:R-:W-:Y:S02]  /*0260*/  UMOV UR4, 0x20 ;  /* 0x0000002000047882 */ /* 0x000fe40000000000 */
[----:B------:R-:W-:-:S04]  /*0270*/  UIADD3 UR8, UPT, UPT, -UR4, 0x100000, URZ ;  /* 0x0010000004087890 */ /* 0x000fc8000fffe1ff */
[----:B------:R-:W-:Y:S02]  /*0280*/  USHF.L.U32 UR9, UR8, 0xb, URZ ;  /* 0x0000000b08097899 */ /* 0x000fe400080006ff */
[----:B------:R-:W-:Y:S01]  /*0290*/  USHF.L.U32 UR8, UR8, 0x1, URZ ;  /* 0x0000000108087899 */ /* 0x000fe200080006ff */
[----:B------:R-:W-:Y:S02]  /*02a0*/  UMOV UR4, 0x80 ;  /* 0x0000008000047882 */ /* 0x000fe40000000000 */
[----:B------:R-:W-:-:S04]  /*02b0*/  UIADD3 UR10, UPT, UPT, -UR4, 0x100000, URZ ;  /* 0x00100000040a7890 */ /* 0x000fc8000fffe1ff */
[----:B------:R-:W-:Y:S02]  /*02c0*/  USHF.L.U32 UR11, UR10, 0xb, URZ ;  /* 0x0000000b0a0b7899 */ /* 0x000fe400080006ff */
[----:B------:R-:W-:Y:S02]  /*02d0*/  USHF.L.U32 UR10, UR10, 0x1, URZ ;  /* 0x000000010a0a7899 */ /* 0x000fe400080006ff */
[----:B-1----:R-:W-:Y:S02]  /*02e0*/  ULEA UR5, UR5, UR7, 0x18 ;  /* 0x0000000705057291 */ /* 0x002fe4000f8ec0ff */
[----:B------:R-:W-:-:S04]  /*02f0*/  UIADD3 UR6, UPT, UPT, -UR6, 0x100000, URZ ;  /* 0x0010000006067890 */ /* 0x000fc8000fffe1ff */
[----:B------:R-:W-:Y:S02]  /*0300*/  USHF.L.U32 UR7, UR6, 0xb, URZ ;  /* 0x0000000b06077899 */ /* 0x000fe400080006ff */
[----:B------:R-:W-:Y:S01]  /*0310*/  USHF.L.U32 UR6, UR6, 0x1, URZ ;  /* 0x0000000106067899 */ /* 0x000fe200080006ff */
[----:B------:R-:W1:Y:S11]  /*0320*/  FENCE.VIEW.ASYNC.S ;  /* 0x00000000000073c6 */ /* 0x000e760000000000 */
[----:B-1----:R1:W2:Y:S01]  /*0330*/  SYNCS.EXCH.64 URZ, [UR5+0x31800], UR6 ;  /* 0x0318000605ff75b2 */ /* 0x0022a20008000100 */
[----:B------:R1:W3:Y:S01]  /*0340*/  SYNCS.EXCH.64 URZ, [UR5+0x31820], UR6 ;  /* 0x0318200605ff75b2 */ /* 0x0002e20008000100 */
[----:B------:R1:W4:Y:S01]  /*0350*/  SYNCS.EXCH.64 URZ, [UR5+0x31840], UR8 ;  /* 0x0318400805ff75b2 */ /* 0x0003220008000100 */
[----:B------:R1:W5:Y:S01]  /*0360*/  SYNCS.EXCH.64 URZ, [UR5+0x31808], UR6 ;  /* 0x0318080605ff75b2 */ /* 0x0003620008000100 */
[----:B------:R1:W1:Y:S01]  /*0370*/  SYNCS.EXCH.64 URZ, [UR5+0x31828], UR6 ;  /* 0x0318280605ff75b2 */ /* 0x0002620008000100 */
        /* <DEDUP_REMOVED lines=11> */
[----:B------:R-:W-:Y:S01]  /*0430*/  NOP ;  /* 0x0000000000007918 */ /* 0x000fe20000000000 */
.L_x_6:
[----:B-1----:R-:W-:Y:S05]  /*0440*/  BSYNC.RECONVERGENT B0 ;  /* 0x0000000000007941 */ /* 0x002fea0003800200 */
.L_x_5:
[----:B------:R-:W-:Y:S05]  /*0450*/  BRA `(.L_x_2) ;  /* 0x0000000000b87947 */ /* 0x000fea0003800000 */
.L_x_0:
[----:B------:R-:W1:Y:S01]  /*0460*/  S2UR UR6, SR_CgaCtaId ;  /* 0x00000000000679c3 */ /* 0x000e620000008800 */
[----:B------:R-:W-:Y:S01]  /*0470*/  NOP ;  /* 0x0000000000007918 */ /* 0x000fe20000000000 */
[----:B------:R-:W-:Y:S01]  /*0480*/  UMOV UR4, 0x40 ;  /* 0x0000004000047882 */ /* 0x000fe20000000000 */
[----:B------:R-:W-:Y:S01]  /*0490*/  UMOV UR5, 0x400 ;  /* 0x0000040000057882 */ /* 0x000fe20000000000 */
[----:B-1----:R-:W-:Y:S02]  /*04a0*/  ULEA UR4, UR6, UR4, 0x18 ;  /* 0x0000000406047291 */ /* 0x002fe4000f8ec0ff */
[----:B------:R-:W-:-:S07]  /*04b0*/  ULEA UR5, UR6, UR5, 0x18 ;  /* 0x0000000506057291 */ /* 0x000fce000f8ec0ff */
[----:B------:R-:W1:Y:S02]  /*04c0*/  LDS.U8 R0, [UR4] ;  /* 0x00000004ff007984 */ /* 0x000e640008000000 */
[----:B-1----:R-:W-:-:S13]  /*04d0*/  ISETP.NE.AND P0, PT, R0, RZ, PT ;  /* 0x000000ff0000720c */ /* 0x002fda0003f05270 */
[----:B------:R-:W-:Y:S05]  /*04e0*/  @P0 BRA `(.L_x_7) ;  /* 0x00000000007c0947 */ /* 0x000fea0003800000 */
[----:B------:R-:W-:-:S13]  /*04f0*/  ELECT P0, URZ, PT ;  /* 0x0000000000ff782f */ /* 0x000fda0003800000 */
[----:B------:R-:W-:Y:S05]  /*0500*/  @!P0 BRA `(.L_x_8) ;  /* 0x0000000000848947 */ /* 0x000fea0003800000 */
[----:B------:R-:W-:Y:S01]  /*0510*/  UMOV UR4, 0x10 ;  /* 0x0000001000047882 */ /* 0x000fe20000000000 */
[----:B------:R-:W-:-:S04]  /*0520*/  IMAD.MOV.U32 R2, RZ, RZ, 0xffff ;  /* 0x0000ffffff027424 */ /* 0x000fc800078e00ff */
[----:B------:R-:W-:Y:S04]  /*0530*/  DEPBAR.LE SB1, 0x36 ;  /* 0x00009d800000791a */ /* 0x000fe80000000000 */
[----:B------:R-:W1:Y:S02]  /*0540*/  UTCATOMSWS.FIND_AND_SET.ALIGN UP0, UR4, UR4 ;  /* 0x00000004000475e3 */ /* 0x000e640008000800 */
[----:B-1----:R-:W-:Y:S01]  /*0550*/  PLOP3.LUT P0, PT, PT, PT, UP0, 0x80, 0x8 ;  /* 0x000000000008781c */ /* 0x002fe20003f0f008 */
[----:B------:R-:W-:-:S03]  /*0560*/  IMAD.U32 R7, RZ, RZ, UR4 ;  /* 0x00000004ff077e24 */ /* 0x000fc6000f8e00ff */
[----:B------:R-:W-:-:S04]  /*0570*/  SEL R0, RZ, 0xffffffff, !P0 ;  /* 0xffffffffff007807 */ /* 0x000fc80004000000 */
[----:B------:R-:W-:Y:S01]  /*0580*/  ISETP.NE.AND P0, PT, R0, RZ, PT ;  /* 0x000000ff0000720c */ /* 0x000fe20003f05270 */
[----:B------:R-:W-:-:S12]  /*0590*/  IMAD.MOV.U32 R0, RZ, RZ, 0x1 ;  /* 0x00000001ff007424 */ /* 0x000fd800078e00ff */
[----:B------:R-:W-:Y:S05]  /*05a0*/  @P0 BRA `(.L_x_9) ;  /* 0x0000000000240947 */ /* 0x000fea0003800000 */
.L_x_10:
[----:B------:R-:W-:Y:S05]  /*05b0*/  NANOSLEEP 0x64 ;  /* 0x000000640000795d */ /* 0x000fea0003800000 */
[----:B------:R-:W-:-:S05]  /*05c0*/  UMOV UR4, 0x10 ;  /* 0x0000001000047882 */ /* 0x000fca0000000000 */
[----:B------:R-:W-:Y:S04]  /*05d0*/  DEPBAR.LE SB1, 0x36 ;  /* 0x00009d800000791a */ /* 0x000fe80000000000 */
[----:B------:R-:W1:Y:S02]  /*05e0*/  UTCATOMSWS.FIND_AND_SET.ALIGN UP0, UR4, UR4 ;  /* 0x00000004000475e3 */ /* 0x000e640008000800 */
[----:B-1----:R-:W-:Y:S01]  /*05f0*/  PLOP3.LUT P0, PT, PT, PT, UP0, 0x80, 0x8 ;  /* 0x000000000008781c */ /* 0x002fe20003f0f008 */
[----:B------:R-:W-:-:S03]  /*0600*/  IMAD.U32 R7, RZ, RZ, UR4 ;  /* 0x00000004ff077e24 */ /* 0x000fc6000f8e00ff */
[----:B------:R-:W-:-:S04]  /*0610*/  SEL R4, RZ, 0xffffffff, !P0 ;  /* 0xffffffffff047807 */ /* 0x000fc80004000000 */
[----:B------:R-:W-:-:S13]  /*0620*/  ISETP.NE.AND P0, PT, R4, RZ, PT ;  /* 0x000000ff0400720c */ /* 0x000fda0003f05270 */
[----:B------:R-:W-:Y:S05]  /*0630*/  @!P0 BRA `(.L_x_10) ;  /* 0xfffffffc00dc8947 */ /* 0x000fea000383ffff */
.L_x_9:
[C---:B------:R-:W-:Y:S01]  /*0640*/  VIADD R5, R7.reuse, 0x10 ;  /* 0x0000001007057836 */ /* 0x040fe20000000000 */
[----:B------:R-:W-:Y:S01]  /*0650*/  UMOV UR4, 0x50 ;  /* 0x0000005000047882 */ /* 0x000fe20000000000 */
[----:B------:R-:W-:Y:S01]  /*0660*/  SHF.L.U32 R2, R2, R7, RZ ;  /* 0x0000000702027219 */ /* 0x000fe200000006ff */
[----:B------:R-:W-:Y:S01]  /*0670*/  ULEA UR4, UR6, UR4, 0x18 ;  /* 0x0000000406047291 */ /* 0x000fe2000f8ec0ff */
[----:B------:R-:W-:Y:S01]  /*0680*/  IMAD.SHL.U32 R7, R7, 0x20, RZ ;  /* 0x0000002007077824 */ /* 0x000fe200078e00ff */
[----:B------:R-:W-:-:S04]  /*0690*/  SHF.L.U32 R5, R0, R5, RZ ;  /* 0x0000000500057219 */ /* 0x000fc800000006ff */
[----:B------:R-:W-:-:S05]  /*06a0*/  LOP3.LUT R2, R5, R2, RZ, 0xfc, !PT ;  /* 0x0000000205027212 */ /* 0x000fca00078efcff */
[----:B------:R1:W-:Y:S04]  /*06b0*/  ATOMS.OR RZ, [UR4], R2 ;  /* 0x00000002ffff798c */ /* 0x0003e8000b000004 */
[----:B------:R1:W-:Y:S01]  /*06c0*/  STS [UR5+0x31880], R7 ;  /* 0x03188007ff007988 */ /* 0x0003e20008000805 */
[----:B------:R-:W-:Y:S05]  /*06d0*/  BRA `(.L_x_8) ;  /* 0x0000000000107947 */ /* 0x000fea0003800000 */
.L_x_7:
[----:B------:R-:W-:Y:S02]  /*06e0*/  MOV R0, 0xffffffff ;  /* 0xffffffff00007802 */ /* 0x000fe40000000f00 */
[----:B------:R-:W-:-:S03]  /*06f0*/  MOV R4, 0x720 ;  /* 0x0000072000047802 */ /* 0x000fc60000000f00 */
[----:B------:R1:W-:Y:S04]  /*0700*/  STS [UR5+0x31880], R0 ;  /* 0x03188000ff007988 */ /* 0x0003e80008000805 */
[----:B-1----:R-:W-:Y:S05]  /*0710*/  CALL.REL.NOINC `($__internal_1_$__cuda_sm10x_tcgen05_guardrail_trap_phase_invalid_during_alloc) ;  /* 0x0000003c00547944 */ /* 0x002fea0003c00000 */
.L_x_8:
[----:B------:R-:W-:Y:S05]  /*0720*/  WARPSYNC.ALL ;  /* 0x0000000000007948 */ /* 0x000fea0003800000 */
[----:B------:R-:W-:Y:S01]  /*0730*/  NOP ;  /* 0x0000000000007918 */ /* 0x000fe20000000000 */
.L_x_2:
[----:B------:R-:W1:Y:S01]  /*0740*/  LDC R0, c[0x0][0x388] ;  /* 0x0000e200ff007b82 */ /* 0x000e620000000800 */
[----:B------:R-:W5:Y:S07]  /*0750*/  S2R R21, SR_LANEID ;  /* 0x0000000000157919 */ /* 0x000f6e0000000000 */
[----:B--2345:R-:W-:Y:S01]  /*0760*/  BAR.SYNC.DEFER_BLOCKING 0x0 ;  /* 0x0000000000007b1d */ /* 0x03cfe20000010000 */
[----:B------:R-:W-:Y:S02]  /*0770*/  ISETP.NE.AND P0, PT, R3, RZ, PT ;  /* 0x000000ff0300720c */ /* 0x000fe40003f05270 */
[----:B-1----:R-:W-:-:S04]  /*0780*/  IADD3 R0, PT, PT, R0, 0x7f, RZ ;  /* 0x0000007f00007810 */ /* 0x002fc80007ffe0ff */
[----:B------:R-:W-:-:S05]  /*0790*/  SHF.R.U32.HI R31, RZ, 0x7, R0 ;  /* 0x00000007ff1f7819 */ /* 0x000fca0000011600 */
[----:B------:R-:W-:Y:S02]  /*07a0*/  IMAD R5, R31, 0x13, RZ ;  /* 0x000000131f057824 */ /* 0x000fe400078e02ff */
[----:B------:R-:W-:Y:S05]  /*07b0*/  @!P0 BRA `(.L_x_11) ;  /* 0x0000001000348947 */ /* 0x000fea0003800000 */
[----:B------:R-:W-:Y:S01]  /*07c0*/  ISETP.NE.AND P0, PT, R3, 0x1, PT ;  /* 0x000000010300780c */ /* 0x000fe20003f05270 */
[----:B------:R-:W1:-:S12]  /*07d0*/  S2UR UR5, SR_CgaCtaId ;  /* 0x00000000000579c3 */ /* 0x000e580000008800 */
[----:B------:R-:W-:Y:S05]  /*07e0*/  @!P0 BRA `(.L_x_12) ;  /* 0x0000000400988947 */ /* 0x000fea0003800000 */
[----:B------:R-:W-:-:S13]  /*07f0*/  ISETP.NE.AND P0, PT, R3, 0x2, PT ;  /* 0x000000020300780c */ /* 0x000fda0003f05270 */
[----:B------:R-:W-:Y:S05]  /*0800*/  @P0 BRA `(.L_x_13) ;  /* 0x00000018008c0947 */ /* 0x000fea0003800000 */
[----:B------:R-:W2:Y:S02]  /*0810*/  S2UR UR4, SR_CTAID.X ;  /* 0x00000000000479c3 */ /* 0x000ea40000002500 */
[----:B--2---:R-:W-:-:S13]  /*0820*/  ISETP.LE.U32.AND P0, PT, R5, UR4, PT ;  /* 0x0000000405007c0c */ /* 0x004fda000bf03070 */
[----:B-1----:R-:W-:Y:S05]  /*0830*/  @P0 EXIT ;  /* 0x000000000000094d */ /* 0x002fea0003800000 */
[----:B------:R-:W-:Y:S01]  /*0840*/  ULOP3.LUT UR4, URZ, UR4, URZ, 0x33, !UPT ;  /* 0x00000004ff047292 */ /* 0x000fe2000f8e33ff */
[----:B------:R-:W-:Y:S01]  /*0850*/  SHF.R.U32.HI R20, RZ, 0x3, R21 ;  /* 0x00000003ff147819 */ /* 0x000fe20000011615 */
[----:B------:R-:W-:Y:S02]  /*0860*/  HFMA2 R16, -RZ, RZ, 0, 0 ;  /* 0x00000000ff107431 */ /* 0x000fe400000001ff */
[----:B------:R-:W-:Y:S01]  /*0870*/  IMAD.MOV.U32 R15, RZ, RZ, RZ ;  /* 0x000000ffff0f7224 */ /* 0x000fe200078e00ff */
[----:B------:R-:W-:Y:S01]  /*0880*/  UMOV UR5, URZ ;  /* 0x000000ff00057c82 */ /* 0x000fe20008000000 */
[C---:B------:R-:W-:Y:S01]  /*0890*/  LOP3.LUT R18, R20.reuse, 0x2, RZ, 0x3c, !PT ;  /* 0x0000000214127812 */ /* 0x040fe200078e3cff */
[----:B------:R-:W-:Y:S01]  /*08a0*/  VIADD R25, R5, UR4 ;  /* 0x0000000405197c36 */ /* 0x000fe20008000000 */
[C---:B------:R-:W-:Y:S01]  /*08b0*/  LOP3.LUT R4, R20.reuse, 0x3, RZ, 0x3c, !PT ;  /* 0x0000000314047812 */ /* 0x040fe200078e3cff */
[C---:B------:R-:W-:Y:S01]  /*08c0*/  IMAD.SHL.U32 R0, R20.reuse, 0x20, RZ ;  /* 0x0000002014007824 */ /* 0x040fe200078e00ff */
[----:B------:R-:W-:Y:S01]  /*08d0*/  LOP3.LUT R6, R20, 0x1, RZ, 0x3c, !PT ;  /* 0x0000000114067812 */ /* 0x000fe200078e3cff */
[C---:B------:R-:W-:Y:S01]  /*08e0*/  IMAD R20, R21.reuse, 0x4, R20 ;  /* 0x0000000415147824 */ /* 0x040fe200078e0214 */
[----:B------:R-:W-:Y:S01]  /*08f0*/  SHF.R.U32.HI R25, RZ, 0x2, R25 ;  /* 0x00000002ff197819 */ /* 0x000fe20000011619 */
[C---:B------:R-:W-:Y:S01]  /*0900*/  IMAD.IADD R24, R0.reuse, 0x1, R21 ;  /* 0x0000000100187824 */ /* 0x040fe200078e0215 */
[C---:B------:R-:W-:Y:S01]  /*0910*/  LOP3.LUT R2, R0.reuse, 0x20, RZ, 0x3c, !PT ;  /* 0x0000002000027812 */ /* 0x040fe200078e3cff */
[----:B------:R-:W-:Y:S01]  /*0920*/  IMAD R18, R21, 0x4, R18 ;  /* 0x0000000415127824 */ /* 0x000fe200078e0212 */
[C---:B------:R-:W-:Y:S01]  /*0930*/  LOP3.LUT R22, R0.reuse, 0x40, RZ, 0x3c, !PT ;  /* 0x0000004000167812 */ /* 0x040fe200078e3cff */
[----:B------:R-:W-:Y:S01]  /*0940*/  IMAD.HI.U32 R25, R25, 0x3a83a83b, RZ ;  /* 0x3a83a83b19197827 */ /* 0x000fe200078e00ff */
[----:B------:R-:W-:-:S02]  /*0950*/  LOP3.LUT R0, R0, 0x60, RZ, 0x3c, !PT ;  /* 0x0000006000007812 */ /* 0x000fc400078e3cff */
[C---:B------:R-:W-:Y:S01]  /*0960*/  LEA R19, R21.reuse, R6, 0x2 ;  /* 0x0000000615137211 */ /* 0x040fe200078e10ff */
[----:B------:R-:W-:Y:S01]  /*0970*/  IMAD R17, R21, 0x4, R4 ;  /* 0x0000000415117824 */ /* 0x000fe200078e0204 */
[----:B------:R-:W-:Y:S01]  /*0980*/  IADD3 R23, PT, PT, R2, R21, RZ ;  /* 0x0000001502177210 */ /* 0x000fe20007ffe0ff */
[----:B------:R-:W-:Y:S01]  /*0990*/  IMAD.IADD R22, R22, 0x1, R21 ;  /* 0x0000000116167824 */ /* 0x000fe200078e0215 */
[----:B------:R-:W-:Y:S01]  /*09a0*/  SHF.R.U32.HI R25, RZ, 0x3, R25 ;  /* 0x00000003ff197819 */ /* 0x000fe20000011619 */
[----:B------:R-:W-:-:S07]  /*09b0*/  IMAD.IADD R21, R0, 0x1, R21 ;  /* 0x0000000100157824 */ /* 0x000fce00078e0215 */
.L_x_17:
[----:B-1----:R-:W1:Y:S01]  /*09c0*/  S2R R0, SR_CgaCtaId ;  /* 0x0000000000007919 */ /* 0x002e620000008800 */
[----:B------:R-:W-:Y:S01]  /*09d0*/  MOV R3, 0x400 ;  /* 0x0000040000037802 */ /* 0x000fe20000000f00 */
[----:B------:R-:W-:-:S03]  /*09e0*/  UMOV UR4, URZ ;  /* 0x000000ff00047c82 */ /* 0x000fc60008000000 */
[----:B-1----:R-:W-:-:S07]  /*09f0*/  LEA R0, R0, R3, 0x18 ;  /* 0x0000000300007211 */ /* 0x002fce00078ec0ff */
.L_x_16:
[----:B-1----:R-:W-:Y:S01]  /*0a00*/  LEA R2, R15, R0, 0x3 ;  /* 0x000000000f027211 */ /* 0x002fe200078e18ff */
[----:B------:R-:W-:Y:S01]  /*0a10*/  ULOP3.LUT UP0, URZ, UR4, 0x3, URZ, 0xc0, !UPT ;  /* 0x0000000304ff7892 */ /* 0x000fe2000f80c0ff */
[----:B------:R-:W-:-:S04]  /*0a20*/  SHF.L.U32 R5, R16, 0x1f, RZ ;  /* 0x0000001f10057819 */ /* 0x000fc800000006ff */
[----:B------:R-:W1:Y:S02]  /*0a30*/  SYNCS.PHASECHK.TRANS64.TRYWAIT P0, [R2+URZ+0x31800], R5 ;  /* 0x03180005020075a7 */ /* 0x000e6400080011ff */
[----:B-1----:R-:W-:Y:S05]  /*0a40*/  @!P0 BRA `(.L_x_14) ;  /* 0x00000034008c8947 */ /* 0x002fea0003800000 */
.L_x_60:
[----:B------:R-:W-:Y:S05]  /*0a50*/  BRA.U UP0, `(.L_x_15) ;  /* 0x0000000100bc7547 */ /* 0x000fea000b800000 */
[C-C-:B------:R-:W-:Y:S02]  /*0a60*/  IMAD R26, R15.reuse, 0x200, R0.reuse ;  /* 0x000002000f1a7824 */ /* 0x140fe400078e0200 */
[----:B------:R-:W-:Y:S02]  /*0a70*/  IMAD R3, R15, 0x400, R0 ;  /* 0x000004000f037824 */ /* 0x000fe400078e0200 */
[--C-:B------:R-:W-:Y:S01]  /*0a80*/  IMAD R9, R24, 0x4, R26.reuse ;  /* 0x0000000418097824 */ /* 0x100fe200078e021a */
[-C--:B------:R-:W-:Y:S01]  /*0a90*/  LEA R8, R23, R26.reuse, 0x2 ;  /* 0x0000001a17087211 */ /* 0x080fe200078e10ff */
[--C-:B------:R-:W-:Y:S01]  /*0aa0*/  IMAD R29, R22, 0x4, R26.reuse ;  /* 0x00000004161d7824 */ /* 0x100fe200078e021a */
[-C--:B------:R-:W-:Y:S01]  /*0ab0*/  LEA R27, R21, R26.reuse, 0x2 ;  /* 0x0000001a151b7211 */ /* 0x080fe200078e10ff */
[--C-:B-1----:R-:W-:Y:S01]  /*0ac0*/  IMAD R5, R19, 0x4, R26.reuse ;  /* 0x0000000413057824 */ /* 0x102fe200078e021a */
[-C--:B------:R-:W-:Y:S01]  /*0ad0*/  LEA R6, R20, R26.reuse, 0x2 ;  /* 0x0000001a14067211 */ /* 0x080fe200078e10ff */
[----:B------:R-:W1:Y:S01]  /*0ae0*/  LDS R9, [R9+0x30000] ;  /* 0x0300000009097984 */ /* 0x000e620000000800 */
[----:B------:R-:W-:Y:S01]  /*0af0*/  LEA R4, R18, R26, 0x2 ;  /* 0x0000001a12047211 */ /* 0x000fe200078e10ff */
[----:B------:R-:W-:Y:S01]  /*0b00*/  IMAD R26, R17, 0x4, R26 ;  /* 0x00000004111a7824 */ /* 0x000fe200078e021a */
[-C--:B------:R-:W-:Y:S01]  /*0b10*/  LEA R14, R24, R3.reuse, 0x2 ;  /* 0x00000003180e7211 */ /* 0x080fe200078e10ff */
[----:B------:R-:W2:Y:S01]  /*0b20*/  LDS R8, [R8+0x30000] ;  /* 0x0300000008087984 */ /* 0x000ea20000000800 */
[--C-:B------:R-:W-:Y:S01]  /*0b30*/  IMAD R11, R23, 0x4, R3.reuse ;  /* 0x00000004170b7824 */ /* 0x100fe200078e0203 */
[----:B------:R-:W-:Y:S01]  /*0b40*/  LEA R10, R22, R3, 0x2 ;  /* 0x00000003160a7211 */ /* 0x000fe200078e10ff */
[----:B------:R-:W-:Y:S01]  /*0b50*/  IMAD R7, R21, 0x4, R3 ;  /* 0x0000000415077824 */ /* 0x000fe200078e0203 */
[----:B------:R-:W3:Y:S04]  /*0b60*/  LDS R29, [R29+0x30000] ;  /* 0x030000001d1d7984 */ /* 0x000ee80000000800 */
[----:B------:R-:W4:Y:S01]  /*0b70*/  LDS R27, [R27+0x30000] ;  /* 0x030000001b1b7984 */ /* 0x000f220000000800 */
[----:B------:R-:W-:-:S03]  /*0b80*/  NOP ;  /* 0x0000000000007918 */ /* 0x000fc60000000000 */
[----:B-1----:R1:W-:Y:S04]  /*0b90*/  STS [R6+0x30000], R9 ;  /* 0x0300000906007388 */ /* 0x0023e80000000800 */
[----:B--2---:R2:W-:Y:S04]  /*0ba0*/  STS [R5+0x30000], R8 ;  /* 0x0300000805007388 */ /* 0x0045e80000000800 */
[----:B---3--:R3:W-:Y:S04]  /*0bb0*/  STS [R4+0x30000], R29 ;  /* 0x0300001d04007388 */ /* 0x0087e80000000800 */
[----:B----4-:R-:W-:Y:S04]  /*0bc0*/  STS [R26+0x30000], R27 ;  /* 0x0300001b1a007388 */ /* 0x010fe80000000800 */
[----:B------:R-:W4:Y:S04]  /*0bd0*/  LDS R13, [R14+0x30800] ;  /* 0x030800000e0d7984 */ /* 0x000f280000000800 */
[----:B------:R-:W5:Y:S04]  /*0be0*/  LDS R12, [R11+0x30800] ;  /* 0x030800000b0c7984 */ /* 0x000f680000000800 */
[----:B------:R-:W5:Y:S01]  /*0bf0*/  LDS R9, [R10+0x30800] ;  /* 0x030800000a097984 */ /* 0x000f620000000800 */
[----:B-1----:R-:W-:-:S03]  /*0c00*/  LEA R6, R20, R3, 0x2 ;  /* 0x0000000314067211 */ /* 0x002fc600078e10ff */
[----:B------:R-:W1:Y:S01]  /*0c10*/  LDS R8, [R7+0x30800] ;  /* 0x0308000007087984 */ /* 0x000e620000000800 */
[----:B--2---:R-:W-:Y:S01]  /*0c20*/  IMAD R5, R19, 0x4, R3 ;  /* 0x0000000413057824 */ /* 0x004fe200078e0203 */
[----:B------:R-:W-:Y:S01]  /*0c30*/  NOP ;  /* 0x0000000000007918 */ /* 0x000fe20000000000 */
[-C--:B---3--:R-:W-:Y:S02]  /*0c40*/  LEA R4, R18, R3.reuse, 0x2 ;  /* 0x0000000312047211 */ /* 0x088fe400078e10ff */
[----:B------:R-:W-:Y:S01]  /*0c50*/  LEA R3, R17, R3, 0x2 ;  /* 0x0000000311037211 */ /* 0x000fe200078e10ff */
[----:B----4-:R-:W-:Y:S04]  /*0c60*/  STS [R6+0x30800], R13 ;  /* 0x0308000d06007388 */ /* 0x010fe80000000800 */
[----:B-----5:R-:W-:Y:S04]  /*0c70*/  STS [R5+0x30800], R12 ;  /* 0x0308000c05007388 */ /* 0x020fe80000000800 */
[----:B------:R-:W-:Y:S04]  /*0c80*/  STS [R4+0x30800], R9 ;  /* 0x0308000904007388 */ /* 0x000fe80000000800 */
[----:B-1----:R-:W-:Y:S04]  /*0c90*/  STS [R3+0x30800], R8 ;  /* 0x0308000803007388 */ /* 0x002fe80000000800 */
[----:B------:R-:W1:Y:S04]  /*0ca0*/  LDS R27, [R14+0x30a00] ;  /* 0x030a00000e1b7984 */ /* 0x000e680000000800 */
[----:B------:R-:W2:Y:S04]  /*0cb0*/  LDS R26, [R11+0x30a00] ;  /* 0x030a00000b1a7984 */ /* 0x000ea80000000800 */
[----:B------:R-:W3:Y:S04]  /*0cc0*/  LDS R29, [R10+0x30a00] ;  /* 0x030a00000a1d7984 */ /* 0x000ee80000000800 */
[----:B------:R-:W4:Y:S01]  /*0cd0*/  LDS R28, [R7+0x30a00] ;  /* 0x030a0000071c7984 */ /* 0x000f220000000800 */
[----:B------:R-:W-:-:S03]  /*0ce0*/  NOP ;  /* 0x0000000000007918 */ /* 0x000fc60000000000 */
[----:B-1----:R5:W-:Y:S04]  /*0cf0*/  STS [R6+0x30a00], R27 ;  /* 0x030a001b06007388 */ /* 0x002be80000000800 */
[----:B--2---:R5:W-:Y:S04]  /*0d00*/  STS [R5+0x30a00], R26 ;  /* 0x030a001a05007388 */ /* 0x004be80000000800 */
[----:B---3--:R5:W-:Y:S04]  /*0d10*/  STS [R4+0x30a00], R29 ;  /* 0x030a001d04007388 */ /* 0x008be80000000800 */
[----:B----4-:R5:W-:Y:S01]  /*0d20*/  STS [R3+0x30a00], R28 ;  /* 0x030a001c03007388 */ /* 0x010be20000000800 */
[----:B------:R1:W-:Y:S06]  /*0d30*/  MEMBAR.ALL.CTA ;  /* 0x0000000000007992 */ /* 0x0003ec0000008000 */
[----:B-1----:R-:W2:Y:S02]  /*0d40*/  FENCE.VIEW.ASYNC.S ;  /* 0x00000000000073c6 */ /* 0x002ea40000000000 */
.L_x_15:
[----:B-1----:R-:W-:Y:S01]  /*0d50*/  VIADD R2, R2, 0x31840 ;  /* 0x0003184002027836 */ /* 0x002fe20000000000 */
[C---:B------:R-:W-:Y:S01]  /*0d60*/  ISETP.NE.AND P0, PT, R15.reuse, 0x3, PT ;  /* 0x000000030f00780c */ /* 0x040fe20003f05270 */
[----:B------:R-:W-:Y:S01]  /*0d70*/  VIADD R15, R15, 0x1 ;  /* 0x000000010f0f7836 */ /* 0x000fe20000000000 */
[----:B------:R-:W-:Y:S02]  /*0d80*/  UIADD3 UR4, UPT, UPT, UR4, 0x1, URZ ;  /* 0x0000000104047890 */ /* 0x000fe4000fffe0ff */
[----:B------:R-:W-:Y:S02]  /*0d90*/  PRMT R2, RZ, 0x654, R2 ;  /* 0x00000654ff027816 */ /* 0x000fe40000000002 */
[----:B------:R-:W-:Y:S01]  /*0da0*/  SEL R15, R15, RZ, P0 ;  /* 0x000000ff0f0f7207 */ /* 0x000fe20000000000 */
[----:B------:R-:W-:Y:S01]  /*0db0*/  UISETP.NE.AND UP0, UPT, UR4, 0x38, UPT ;  /* 0x000000380400788c */ /* 0x000fe2000bf05270 */
[----:B--2---:R1:W-:Y:S02]  /*0dc0*/  SYNCS.ARRIVE.TRANS64.RED.A1T0 RZ, [R2+URZ], RZ ;  /* 0x000000ff02ff79a7 */ /* 0x0043e400081004ff */
[----:B------:R-:W-:-:S04]  /*0dd0*/  ISETP.NE.AND P0, PT, R15, RZ, PT ;  /* 0x000000ff0f00720c */ /* 0x000fc80003f05270 */
[----:B-----5:R-:W-:-:S04]  /*0de0*/  SEL R3, RZ, 0x1, P0 ;  /* 0x00000001ff037807 */ /* 0x020fc80000000000 */
[----:B------:R-:W-:Y:S01]  /*0df0*/  LOP3.LUT R16, R16, R3, RZ, 0x3c, !PT ;  /* 0x0000000310107212 */ /* 0x000fe200078e3cff */
[----:B------:R-:W-:Y:S06]  /*0e00*/  BRA.U UP0, `(.L_x_16) ;  /* 0xfffffff900fc7547 */ /* 0x000fec000b83ffff */
[----:B------:R-:W-:-:S13]  /*0e10*/  ISETP.NE.AND P0, PT, R25, UR5, PT ;  /* 0x0000000519007c0c */ /* 0x000fda000bf05270 */
[----:B------:R-:W-:Y:S05]  /*0e20*/  @!P0 EXIT ;  /* 0x000000000000894d */ /* 0x000fea0003800000 */
[----:B------:R-:W-:Y:S01]  /*0e30*/  UIADD3 UR5, UPT, UPT, UR5, 0x1, URZ ;  /* 0x0000000105057890 */ /* 0x000fe2000fffe0ff */
[----:B------:R-:W-:Y:S05]  /*0e40*/  BRA `(.L_x_17) ;  /* 0xfffffff800dc7947 */ /* 0x000fea000383ffff */
.L_x_12:
[----:B-1----:R-:W-:-:S09]  /*0e50*/  UISETP.NE.AND UP0, UPT, UR5, URZ, UPT ;  /* 0x000000ff0500728c */ /* 0x002fd2000bf05270 */
[----:B------:R-:W-:Y:S05]  /*0e60*/  BRA.U UP0, `(.L_x_13) ;  /* 0x0000001100f47547 */ /* 0x000fea000b800000 */
[----:B------:R-:W1:Y:S01]  /*0e70*/  S2UR UR4, SR_CTAID.X ;  /* 0x00000000000479c3 */ /* 0x000e620000002500 */
[----:B------:R-:W-:Y:S02]  /*0e80*/  UMOV UR8, 0x400 ;  /* 0x0000040000087882 */ /* 0x000fe40000000000 */
[----:B------:R-:W-:-:S04]  /*0e90*/  ULEA UR8, UR5, UR8, 0x18 ;  /* 0x0000000805087291 */ /* 0x000fc8000f8ec0ff */
[----:B------:R-:W-:Y:S02]  /*0ea0*/  UIADD3 UR5, UPT, UPT, UR8, 0x14000, URZ ;  /* 0x0001400008057890 */ /* 0x000fe4000fffe0ff */
[----:B------:R-:W-:Y:S02]  /*0eb0*/  UIADD3 UR6, UPT, UPT, UR8, 0x4000, URZ ;  /* 0x0000400008067890 */ /* 0x000fe4000fffe0ff */
[----:B------:R-:W-:-:S04]  /*0ec0*/  USHF.R.U32.HI UR5, URZ, 0x4, UR5 ;  /* 0x00000004ff057899 */ /* 0x000fc80008011605 */
[----:B------:R-:W-:Y:S01]  /*0ed0*/  ULOP3.LUT UR5, UR5, 0x3fc0, URZ, 0xc0, !UPT ;  /* 0x00003fc005057892 */ /* 0x000fe2000f8ec0ff */
[----:B-1----:R-:W-:-:S13]  /*0ee0*/  ISETP.LE.U32.AND P0, PT, R5, UR4, PT ;  /* 0x0000000405007c0c */ /* 0x002fda000bf03070 */
[----:B------:R-:W-:Y:S05]  /*0ef0*/  @P0 EXIT ;  /* 0x000000000000094d */ /* 0x000fea0003800000 */
[----:B------:R-:W-:Y:S01]  /*0f00*/  ULOP3.LUT UR4, URZ, UR4, URZ, 0x33, !UPT ;  /* 0x00000004ff047292 */ /* 0x000fe2000f8e33ff */
[----:B------:R-:W-:Y:S01]  /*0f10*/  IMAD.U32 R0, RZ, RZ, UR5 ;  /* 0x00000005ff007e24 */ /* 0x000fe2000f8e00ff */
[----:B------:R-:W-:Y:S01]  /*0f20*/  USHF.R.U32.HI UR6, URZ, 0x4, UR6 ;  /* 0x00000004ff067899 */ /* 0x000fe20008011606 */
[----:B------:R-:W-:Y:S01]  /*0f30*/  ISETP.GE.U32.AND P0, PT, R21, 0x4, PT ;  /* 0x000000041500780c */ /* 0x000fe20003f06070 */
[----:B------:R-:W-:Y:S01]  /*0f40*/  IMAD.MOV.U32 R4, RZ, RZ, RZ ;  /* 0x000000ffff047224 */ /* 0x000fe200078e00ff */
[----:B------:R-:W-:Y:S01]  /*0f50*/  UMOV UR17, URZ ;  /* 0x000000ff00117c82 */ /* 0x000fe20008000000 */
[----:B------:R-:W-:Y:S01]  /*0f60*/  VIADD R3, R5, UR4 ;  /* 0x0000000405037c36 */ /* 0x000fe20008000000 */
[----:B------:R-:W-:Y:S01]  /*0f70*/  ULOP3.LUT UR6, UR6, 0x3fc0, URZ, 0xc0, !UPT ;  /* 0x00003fc006067892 */ /* 0x000fe2000f8ec0ff */
[C---:B------:R-:W-:Y:S01]  /*0f80*/  IMAD R5, R21.reuse, 0x700, R0 ;  /* 0x0000070015057824 */ /* 0x040fe200078e0200 */
[----:B------:R-:W-:Y:S01]  /*0f90*/  UMOV UR15, URZ ;  /* 0x000000ff000f7c82 */ /* 0x000fe20008000000 */
[----:B------:R-:W-:Y:S01]  /*0fa0*/  UMOV UR7, 0x1c4 ;  /* 0x000001c400077882 */ /* 0x000fe20000000000 */
[----:B------:R-:W-:Y:S01]  /*0fb0*/  SHF.R.U32.HI R3, RZ, 0x2, R3 ;  /* 0x00000002ff037819 */ /* 0x000fe20000011603 */
[----:B------:R-:W-:Y:S01]  /*0fc0*/  UMOV UR4, 0x1c0 ;  /* 0x000001c000047882 */ /* 0x000fe20000000000 */
[----:B------:R-:W-:Y:S01]  /*0fd0*/  LEA R7, R21, UR6, 0xa ;  /* 0x0000000615077c11 */ /* 0x000fe2000f8e50ff */
[----:B------:R-:W-:Y:S01]  /*0fe0*/  UMOV UR6, 0x1c0 ;  /* 0x000001c000067882 */ /* 0x000fe20000000000 */
[----:B------:R-:W-:Y:S01]  /*0ff0*/  SEL R5, R5, RZ, !P0 ;  /* 0x000000ff05057207 */ /* 0x000fe20004000000 */
[----:B------:R-:W-:Y:S01]  /*1000*/  IMAD.HI.U32 R3, R3, 0x3a83a83b, RZ ;  /* 0x3a83a83b03037827 */ /* 0x000fe200078e00ff */
[----:B------:R-:W-:Y:S01]  /*1010*/  SEL R7, R7, RZ, !P0 ;  /* 0x000000ff07077207 */ /* 0x000fe20004000000 */
[----:B------:R-:W-:-:S03]  /*1020*/  UMOV UR5, 0x1c4 ;  /* 0x000001c400057882 */ /* 0x000fc60000000000 */
[----:B------:R-:W-:-:S07]  /*1030*/  SHF.R.U32.HI R3, RZ, 0x3, R3 ;  /* 0x00000003ff037819 */ /* 0x000fce0000011603 */
.L_x_24:
[----:B------:R-:W-:Y:S02]  /*1040*/  USHF.R.U32.HI UR10, URZ, 0x1, UR17 ;  /* 0x00000001ff0a7899 */ /* 0x000fe40008011611 */
[----:B------:R-:W-:Y:S02]  /*1050*/  USHF.L.U32 UR9, UR17, 0x3, URZ ;  /* 0x0000000311097899 */ /* 0x000fe400080006ff */
[----:B------:R-:W-:Y:S02]  /*1060*/  ULOP3.LUT UR10, UR10, 0x1, URZ, 0xc, !UPT ;  /* 0x000000010a0a7892 */ /* 0x000fe4000f8e0cff */
[----:B------:R-:W-:Y:S02]  /*1070*/  ULOP3.LUT UR9, UR9, 0x8, URZ, 0xc0, !UPT ;  /* 0x0000000809097892 */ /* 0x000fe4000f8ec0ff */
[----:B------:R-:W-:Y:S02]  /*1080*/  USHF.L.U32 UR10, UR10, 0x1f, URZ ;  /* 0x0000001f0a0a7899 */ /* 0x000fe400080006ff */
[----:B------:R-:W-:-:S02]  /*1090*/  ULOP3.LUT UR12, UR17, 0x1, URZ, 0xc0, !UPT ;  /* 0x00000001110c7892 */ /* 0x000fc4000f8ec0ff */
[----:B------:R-:W-:Y:S01]  /*10a0*/  MOV R0, UR9 ;  /* 0x0000000900007c02 */ /* 0x000fe20008000f00 */
[----:B------:R-:W-:Y:S01]  /*10b0*/  UIADD3 UR9, UPT, UPT, UR8, UR9, URZ ;  /* 0x0000000908097290 */ /* 0x000fe2000fffe0ff */
[----:B------:R-:W-:Y:S01]  /*10c0*/  MOV R9, UR10 ;  /* 0x0000000a00097c02 */ /* 0x000fe20008000f00 */
[----:B------:R-:W-:Y:S02]  /*10d0*/  UIMAD UR12, UR12, 0xe0, URZ ;  /* 0x000000e00c0c78a4 */ /* 0x000fe4000f8e02ff */
[----:B------:R-:W-:Y:S01]  /*10e0*/  UIADD3 UR11, UPT, UPT, UR9, 0x31860, URZ ;  /* 0x00031860090b7890 */ /* 0x000fe2000fffe0ff */
[----:B------:R-:W1:Y:S02]  /*10f0*/  SYNCS.PHASECHK.TRANS64.TRYWAIT P0, [R0+UR8+0x31870], R9 ;  /* 0x03187009000075a7 */ /* 0x000e640008001108 */
[----:B-1----:R-:W-:Y:S09]  /*1100*/  @!P0 BRA `(.L_x_18) ;  /* 0x0000002c00f48947 */ /* 0x002ff20003800000 */
.L_x_62:
[----:B------:R-:W-:Y:S01]  /*1110*/  NOP ;  /* 0x0000000000007918 */ /* 0x000fe20000000000 */
[----:B------:R-:W-:-:S05]  /*1120*/  UMOV UR16, URZ ;  /* 0x000000ff00107c82 */ /* 0x000fca0008000000 */
.L_x_23:
[----:B------:R-:W-:Y:S01]  /*1130*/  ULEA UR10, UR15, UR8, 0x3 ;  /* 0x000000080f0a7291 */ /* 0x000fe2000f8e18ff */
[----:B-1----:R-:W-:Y:S01]  /*1140*/  SHF.L.U32 R9, R4, 0x1f, RZ ;  /* 0x0000001f04097819 */ /* 0x002fe200000006ff */
[----:B------:R-:W-:Y:S01]  /*1150*/  ULOP3.LUT UP0, UR14, UR16, 0x2, URZ, 0xc0, !UPT ;  /* 0x00000002100e7892 */ /* 0x000fe2000f80c0ff */
[----:B------:R-:W-:Y:S06]  /*1160*/  MOV R0, UR15 ;  /* 0x0000000f00007c02 */ /* 0x000fec0008000f00 */
[----:B------:R-:W1:Y:S02]  /*1170*/  SYNCS.PHASECHK.TRANS64.TRYWAIT P0, [UR10+0x31840], R9 ;  /* 0x03184009ff0075a7 */ /* 0x000e64000800110a */
[----:B-12---:R-:W-:Y:S05]  /*1180*/  @!P0 BRA `(.L_x_19) ;  /* 0x0000002c00f48947 */ /* 0x006fea0003800000 */
.L_x_64:
[----:B------:R-:W-:Y:S01]  /*1190*/  NOP ;  /* 0x0000000000007918 */ /* 0x000fe20000000000 */
[----:B------:R-:W-:Y:S05]  /*11a0*/  BRA.U UP0, `(.L_x_20) ;  /* 0x0000000100487547 */ /* 0x000fea000b800000 */
[----:B------:R-:W-:Y:S02]  /*11b0*/  ULEA UR22, UR15, UR8, 0x9 ;  /* 0x000000080f167291 */ /* 0x000fe4000f8e48ff */
[----:B------:R-:W-:Y:S02]  /*11c0*/  ULEA UR9, UR15, UR8, 0xa ;  /* 0x000000080f097291 */ /* 0x000fe4000f8e50ff */
[----:B------:R-:W-:Y:S02]  /*11d0*/  UIADD3 UR22, UPT, UPT, UR22, 0x30000, URZ ;  /* 0x0003000016167890 */ /* 0x000fe4000fffe0ff */
[----:B------:R-:W-:Y:S02]  /*11e0*/  UIADD3 UR13, UPT, UPT, UR9, 0x30800, URZ ;  /* 0x00030800090d7890 */ /* 0x000fe4000fffe0ff */
[----:B------:R-:W-:Y:S02]  /*11f0*/  UIADD3 UR9, UPT, UPT, UR9, 0x30a00, URZ ;  /* 0x00030a0009097890 */ /* 0x000fe4000fffe0ff */
[----:B------:R-:W-:Y:S02]  /*1200*/  USHF.R.U32.HI UR22, URZ, 0x4, UR22 ;  /* 0x00000004ff167899 */ /* 0x000fe40008011616 */
[----:B------:R-:W-:Y:S02]  /*1210*/  USHF.R.U32.HI UR13, URZ, 0x4, UR13 ;  /* 0x00000004ff0d7899 */ /* 0x000fe4000801160d */
[----:B------:R-:W-:Y:S02]  /*1220*/  USHF.R.U32.HI UR9, URZ, 0x4, UR9 ;  /* 0x00000004ff097899 */ /* 0x000fe40008011609 */
[----:B------:R-:W-:Y:S02]  /*1230*/  ULOP3.LUT UR18, UR22, 0x3fe0, URZ, 0xc0, !UPT ;  /* 0x00003fe016127892 */ /* 0x000fe4000f8ec0ff */
[----:B------:R-:W-:Y:S02]  /*1240*/  ULOP3.LUT UR20, UR13, 0x3fc0, URZ, 0xc0, !UPT ;  /* 0x00003fc00d147892 */ /* 0x000fe4000f8ec0ff */
[----:B------:R-:W-:Y:S01]  /*1250*/  ULOP3.LUT UR22, UR9, 0x3fe0, URZ, 0xc0, !UPT ;  /* 0x00003fe009167892 */ /* 0x000fe2000f8ec0ff */
[----:B------:R-:W-:Y:S01]  /*1260*/  UMOV UR19, 0x4008 ;  /* 0x0000400800137882 */ /* 0x000fe20000000000 */
[----:B------:R-:W-:Y:S01]  /*1270*/  UMOV UR21, 0x4008 ;  /* 0x0000400800157882 */ /* 0x000fe20000000000 */
[----:B------:R-:W-:Y:S02]  /*1280*/  UMOV UR23, 0x4008 ;  /* 0x0000400800177882 */ /* 0x000fe40000000000 */
[----:B------:R2:W-:Y:S02]  /*1290*/  UTCCP.T.S.4x32dp128bit tmem[0x1c0], gdesc[UR18] ;  /* 0x0001c012ff0079e7 */ /* 0x0005e40009100000 */
[----:B------:R2:W-:Y:S02]  /*12a0*/  UTCCP.T.S.4x32dp128bit tmem[0x1c4], gdesc[UR20] ;  /* 0x0001c414ff0079e7 */ /* 0x0005e40009100000 */
[----:B------:R2:W-:Y:S01]  /*12b0*/  UTCCP.T.S.4x32dp128bit tmem[0x1c8], gdesc[UR22] ;  /* 0x0001c816ff0079e7 */ /* 0x0005e20009100000 */
[----:B------:R-:W-:Y:S02]  /*12c0*/  NOP ;  /* 0x0000000000007918 */ /* 0x000fe40000000000 */
.L_x_20:
[----:B------:R-:W-:Y:S01]  /*12d0*/  UISETP.NE.AND UP0, UPT, UR15, 0x3, UPT ;  /* 0x000000030f00788c */ /* 0x000fe2000bf05270 */
[----:B-1----:R-:W1:Y:S01]  /*12e0*/  SHFL.IDX PT, R2, R7, R0, 0x1f ;  /* 0x00001f0007027589 */ /* 0x002e6200000e0000 */
[----:B------:R-:W-:Y:S01]  /*12f0*/  UIADD3 UR9, UPT, UPT, UR15, 0x1, URZ ;  /* 0x000000010f097890 */ /* 0x000fe2000fffe0ff */
[----:B------:R-:W-:Y:S03]  /*1300*/  NOP ;  /* 0x0000000000007918 */ /* 0x000fe60000000000 */
[----:B------:R-:W-:Y:S03]  /*1310*/  USEL UR9, UR9, URZ, UP0 ;  /* 0x000000ff09097287 */ /* 0x000fe60008000000 */
[----:B------:R3:W4:Y:S01]  /*1320*/  SHFL.IDX PT, R6, R5, R0, 0x1f ;  /* 0x00001f0005067589 */ /* 0x00072200000e0000 */
[----:B------:R-:W-:Y:S02]  /*1330*/  USHF.L.U32 UR15, UR14, 0x4, URZ ;  /* 0x000000040e0f7899 */ /* 0x000fe400080006ff */
[----:B------:R-:W-:Y:S02]  /*1340*/  ULEA UR13, UR9, UR8, 0x3 ;  /* 0x00000008090d7291 */ /* 0x000fe4000f8e18ff */
[----:B------:R-:W-:Y:S01]  /*1350*/  ULEA UR14, UR14, 0x8b8, 0xd ;  /* 0x000008b80e0e7891 */ /* 0x000fe2000f8e68ff */
[----:B------:R-:W-:Y:S01]  /*1360*/  ISETP.NE.AND P0, PT, RZ, UR9, PT ;  /* 0x00000009ff007c0c */ /* 0x000fe2000bf05270 */
[----:B------:R-:W-:Y:S02]  /*1370*/  UISETP.NE.AND UP0, UPT, UR16, URZ, UPT ;  /* 0x000000ff1000728c */ /* 0x000fe4000bf05270 */
[----:B------:R-:W-:Y:S01]  /*1380*/  UPRMT UR15, UR15, 0x5410, UR14 ;  /* 0x000054100f0f7896 */ /* 0x000fe2000800000e */
[----:B------:R-:W-:Y:S01]  /*1390*/  SEL R11, RZ, 0x1, P0 ;  /* 0x00000001ff0b7807 */ /* 0x000fe20000000000 */
[----:B------:R-:W-:Y:S01]  /*13a0*/  UIADD3 UR10, UPT, UPT, UR10, 0x31820, URZ ;  /* 0x000318200a0a7890 */ /* 0x000fe2000fffe0ff */
[----:B------:R-:W-:Y:S02]  /*13b0*/  UMOV UR14, URZ ;  /* 0x000000ff000e7c82 */ /* 0x000fe40008000000 */
[----:B------:R-:W-:Y:S01]  /*13c0*/  LOP3.LUT R4, R4, R11, RZ, 0x3c, !PT ;  /* 0x0000000b04047212 */ /* 0x000fe200078e3cff */
[----:B--2---:R-:W-:Y:S01]  /*13d0*/  UMOV UR21, 0x40004040 ;  /* 0x4000404000157882 */ /* 0x004fe20000000000 */
[----:B------:R-:W-:Y:S01]  /*13e0*/  UMOV UR19, 0x40004040 ;  /* 0x4000404000137882 */ /* 0x000fe20000000000 */
[----:B------:R-:W-:Y:S01]  /*13f0*/  UMOV UR25, 0x40004040 ;  /* 0x4000404000197882 */ /* 0x000fe20000000000 */
[----:B------:R-:W-:Y:S01]  /*1400*/  UMOV UR23, 0x40004040 ;  /* 0x4000404000177882 */ /* 0x000fe20000000000 */
[----:B------:R-:W-:Y:S01]  /*1410*/  IMAD.U32 R9, R4, -0x80000000, RZ ;  /* 0x8000000004097824 */ /* 0x000fe200078e00ff */
[----:B------:R-:W-:Y:S01]  /*1420*/  UMOV UR29, 0x40004040 ;  /* 0x40004040001d7882 */ /* 0x000fe20000000000 */
[----:B------:R-:W-:Y:S01]  /*1430*/  UMOV UR27, 0x40004040 ;  /* 0x40004040001b7882 */ /* 0x000fe20000000000 */
[----:B------:R-:W-:Y:S01]  /*1440*/  UMOV UR33, 0x40004040 ;  /* 0x4000404000217882 */ /* 0x000fe20000000000 */
[----:B------:R-:W-:Y:S01]  /*1450*/  UMOV UR31, 0x40004040 ;  /* 0x40004040001f7882 */ /* 0x000fe20000000000 */
[----:B-1----:R-:W-:Y:S01]  /*1460*/  R2UR UR20, R2 ;  /* 0x00000000021472ca */ /* 0x002fe200000e0000 */
[----:B---3--:R-:W-:Y:S01]  /*1470*/  IMAD.U32 R0, RZ, RZ, UR9 ;  /* 0x00000009ff007e24 */ /* 0x008fe2000f8e00ff */
[----:B----4-:R-:W-:Y:S11]  /*1480*/  R2UR UR18, R6 ;  /* 0x00000000061272ca */ /* 0x010ff600000e0000 */
[----:B------:R-:W-:Y:S02]  /*1490*/  UIADD3 UR24, UPT, UPT, UR20, 0x2, URZ ;  /* 0x0000000214187890 */ /* 0x000fe4000fffe0ff */
[----:B------:R-:W-:Y:S01]  /*14a0*/  UIADD3 UR22, UPT, UPT, UR18, 0x2, URZ ;  /* 0x0000000212167890 */ /* 0x000fe2000fffe0ff */
[----:B------:R1:W-:Y:S01]  /*14b0*/  UTCQMMA gdesc[UR20], gdesc[UR18], tmem[UR12], tmem[UR14], idesc[UR15], tmem[UR6], UP0 ;  /* 0x00060e1214007dea */ /* 0x0003e2000800030c */
[----:B------:R-:W-:Y:S02]  /*14c0*/  UIADD3 UR28, UPT, UPT, UR20, 0x4, URZ ;  /* 0x00000004141c7890 */ /* 0x000fe4000fffe0ff */
[----:B------:R-:W-:Y:S02]  /*14d0*/  UIADD3 UR26, UPT, UPT, UR18, 0x4, URZ ;  /* 0x00000004121a7890 */ /* 0x000fe4000fffe0ff */
[----:B------:R-:W-:Y:S02]  /*14e0*/  UIADD3 UR32, UPT, UPT, UR20, 0x6, URZ ;  /* 0x0000000614207890 */ /* 0x000fe4000fffe0ff */
[----:B------:R-:W-:Y:S01]  /*14f0*/  UIADD3 UR30, UPT, UPT, UR18, 0x6, URZ ;  /* 0x00000006121e7890 */ /* 0x000fe2000fffe0ff */
[----:B------:R1:W-:Y:S04]  /*1500*/  UTCQMMA gdesc[UR24], gdesc[UR22], tmem[UR12], tmem[UR14], idesc[UR15], tmem[UR6], UPT ;  /* 0x00060e1618007dea */ /* 0x0003e8000b80030c */
[----:B------:R1:W-:Y:S04]  /*1510*/  UTCQMMA gdesc[UR28], gdesc[UR26], tmem[UR12], tmem[UR14], idesc[UR15], tmem[UR6], UPT ;  /* 0x00060e1a1c007dea */ /* 0x0003e8000b80030c */
[----:B------:R1:W-:Y:S01]  /*1520*/  UTCQMMA gdesc[UR32], gdesc[UR30], tmem[UR12], tmem[UR14], idesc[UR15], tmem[UR6], UPT ;  /* 0x00060e1e20007dea */ /* 0x0003e2000b80030c */
[----:B------:R1:W-:Y:S01]  /*1530*/  UTCBAR [UR10], URZ ;  /* 0x000000ff0a0073e9 */ /* 0x0003e200080000ff */
[----:B------:R-:W2:Y:S02]  /*1540*/  SYNCS.PHASECHK.TRANS64.TRYWAIT P0, [UR13+0x31840], R9 ;  /* 0x03184009ff0075a7 */ /* 0x000ea4000800110d */
[----:B-12---:R-:W-:Y:S05]  /*1550*/  @!P0 BRA `(.L_x_21) ;  /* 0x0000002c001c8947 */ /* 0x006fea0003800000 */
.L_x_66:
[----:B------:R-:W-:Y:S01]  /*1560*/  UIADD3 UR10, UPT, UPT, UR16, 0x1, URZ ;  /* 0x00000001100a7890 */ /* 0x000fe2000fffe0ff */
[----:B-1----:R-:W1:Y:S01]  /*1570*/  SHFL.IDX PT, R2, R7, R0, 0x1f ;  /* 0x00001f0007027589 */ /* 0x002e6200000e0000 */
[----:B------:R-:W-:Y:S02]  /*1580*/  UIADD3 UR13, UPT, UPT, UR13, 0x31820, URZ ;  /* 0x000318200d0d7890 */ /* 0x000fe4000fffe0ff */
[----:B------:R-:W-:Y:S05]  /*1590*/  USHF.L.U32 UR14, UR10, 0xd, URZ ;  /* 0x0000000d0a0e7899 */ /* 0x000fea00080006ff */
[----:B------:R-:W2:Y:S01]  /*15a0*/  SHFL.IDX PT, R6, R5, R0, 0x1f ;  /* 0x00001f0005067589 */ /* 0x000ea200000e0000 */
[----:B------:R-:W-:Y:S01]  /*15b0*/  USHF.L.U32 UR15, UR10, 0x4, URZ ;  /* 0x000000040a0f7899 */ /* 0x000fe200080006ff */
[----:B------:R-:W-:Y:S01]  /*15c0*/  NOP ;  /* 0x0000000000007918 */ /* 0x000fe20000000000 */
[----:B------:R-:W-:Y:S01]  /*15d0*/  ULOP3.LUT UR14, UR14, 0x6000, URZ, 0xc0, !UPT ;  /* 0x000060000e0e7892 */ /* 0x000fe2000f8ec0ff */
[----:B------:R-:W-:Y:S01]  /*15e0*/  NOP ;  /* 0x0000000000007918 */ /* 0x000fe20000000000 */
[----:B------:R-:W-:Y:S02]  /*15f0*/  ULOP3.LUT UR15, UR15, 0x30, URZ, 0xc0, !UPT ;  /* 0x000000300f0f7892 */ /* 0x000fe4000f8ec0ff */
[----:B------:R-:W-:Y:S02]  /*1600*/  ULOP3.LUT UR14, UR14, 0x8b8, URZ, 0xfc, !UPT ;  /* 0x000008b80e0e7892 */ /* 0x000fe4000f8efcff */
[----:B------:R-:W-:Y:S02]  /*1610*/  UISETP.NE.AND UP0, UPT, UR10, 0x37, UPT ;  /* 0x000000370a00788c */ /* 0x000fe4000bf05270 */
[----:B------:R-:W-:Y:S01]  /*1620*/  UPRMT UR15, UR15, 0x5410, UR14 ;  /* 0x000054100f0f7896 */ /* 0x000fe2000800000e */
[----:B------:R-:W-:Y:S02]  /*1630*/  UMOV UR21, 0x40004040 ;  /* 0x4000404000157882 */ /* 0x000fe40000000000 */
[----:B------:R-:W-:Y:S01]  /*1640*/  UMOV UR14, URZ ;  /* 0x000000ff000e7c82 */ /* 0x000fe20008000000 */
[----:B------:R-:W-:Y:S01]  /*1650*/  UMOV UR19, 0x40004040 ;  /* 0x4000404000137882 */ /* 0x000fe20000000000 */
[----:B------:R-:W-:Y:S01]  /*1660*/  UMOV UR25, 0x40004040 ;  /* 0x4000404000197882 */ /* 0x000fe20000000000 */
[----:B------:R-:W-:Y:S01]  /*1670*/  UMOV UR23, 0x40004040 ;  /* 0x4000404000177882 */ /* 0x000fe20000000000 */
[----:B------:R-:W-:Y:S01]  /*1680*/  UMOV UR29, 0x40004040 ;  /* 0x40004040001d7882 */ /* 0x000fe20000000000 */
[----:B-1----:R-:W-:Y:S01]  /*1690*/  R2UR UR20, R2 ;  /* 0x00000000021472ca */ /* 0x002fe200000e0000 */
[----:B------:R-:W-:Y:S01]  /*16a0*/  UMOV UR27, 0x40004040 ;  /* 0x40004040001b7882 */ /* 0x000fe20000000000 */
[----:B--2---:R-:W-:Y:S01]  /*16b0*/  R2UR UR18, R6 ;  /* 0x00000000061272ca */ /* 0x004fe200000e0000 */
[----:B------:R-:W-:Y:S01]  /*16c0*/  UMOV UR33, 0x40004040 ;  /* 0x4000404000217882 */ /* 0x000fe20000000000 */
[----:B------:R-:W-:Y:S09]  /*16d0*/  UMOV UR31, 0x40004040 ;  /* 0x40004040001f7882 */ /* 0x000ff20000000000 */
[----:B------:R-:W-:Y:S02]  /*16e0*/  UIADD3 UR24, UPT, UPT, UR20, 0x2, URZ ;  /* 0x0000000214187890 */ /* 0x000fe4000fffe0ff */
[----:B------:R-:W-:Y:S01]  /*16f0*/  UIADD3 UR22, UPT, UPT, UR18, 0x2, URZ ;  /* 0x0000000212167890 */ /* 0x000fe2000fffe0ff */
[----:B------:R1:W-:Y:S01]  /*1700*/  UTCQMMA gdesc[UR20], gdesc[UR18], tmem[UR12], tmem[UR14], idesc[UR15], tmem[UR4], UPT ;  /* 0x00040e1214007dea */ /* 0x0003e2000b80030c */
        /* <DEDUP_REMOVED lines=8> */
[----:B------:R-:W-:Y:S05]  /*1790*/  BRA.U UP0, `(.L_x_22) ;  /* 0x0000000100087547 */ /* 0x000fea000b800000 */
[----:B------:R2:W-:Y:S01]  /*17a0*/  UTCBAR [UR11], URZ ;  /* 0x000000ff0b0073e9 */ /* 0x0005e200080000ff */
[----:B------:R-:W-:Y:S01]  /*17b0*/  NOP ;  /* 0x0000000000007918 */ /* 0x000fe20000000000 */
.L_x_22:
[----:B------:R-:W-:Y:S02]  /*17c0*/  UISETP.NE.AND UP0, UPT, UR9, 0x3, UPT ;  /* 0x000000030900788c */ /* 0x000fe4000bf05270 */
[----:B------:R-:W-:Y:S02]  /*17d0*/  UIADD3 UR9, UPT, UPT, UR9, 0x1, URZ ;  /* 0x0000000109097890 */ /* 0x000fe4000fffe0ff */
[----:B------:R-:W-:Y:S02]  /*17e0*/  UIADD3 UR16, UPT, UPT, UR16, 0x2, URZ ;  /* 0x0000000210107890 */ /* 0x000fe4000fffe0ff */
[----:B-1----:R-:W-:Y:S02]  /*17f0*/  USEL UR15, UR9, URZ, UP0 ;  /* 0x000000ff090f7287 */ /* 0x002fe40008000000 */
[----:B------:R-:W-:Y:S04]  /*1800*/  UISETP.NE.AND UP0, UPT, UR16, 0x38, UPT ;  /* 0x000000381000788c */ /* 0x000fe8000bf05270 */
[----:B------:R-:W-:Y:S04]  /*1810*/  ISETP.NE.AND P0, PT, RZ, UR15, PT ;  /* 0x0000000fff007c0c */ /* 0x000fe8000bf05270 */
[----:B------:R-:W-:Y:S04]  /*1820*/  SEL R9, RZ, 0x1, P0 ;  /* 0x00000001ff097807 */ /* 0x000fe80000000000 */
[----:B------:R-:W-:Y:S01]  /*1830*/  LOP3.LUT R4, R4, R9, RZ, 0x3c, !PT ;  /* 0x0000000904047212 */ /* 0x000fe200078e3cff */
[----:B------:R-:W-:Y:S06]  /*1840*/  BRA.U UP0, `(.L_x_23) ;  /* 0xfffffff900387547 */ /* 0x000fec000b83ffff */
[----:B------:R-:W-:-:S13]  /*1850*/  ISETP.NE.AND P0, PT, R3, UR17, PT ;  /* 0x0000001103007c0c */ /* 0x000fda000bf05270 */
[----:B--2---:R-:W-:Y:S05]  /*1860*/  @!P0 EXIT ;  /* 0x000000000000894d */ /* 0x004fea0003800000 */
[----:B------:R-:W-:Y:S01]  /*1870*/  UIADD3 UR17, UPT, UPT, UR17, 0x1, URZ ;  /* 0x0000000111117890 */ /* 0x000fe2000fffe0ff */
[----:B------:R-:W-:Y:S11]  /*1880*/  BRA `(.L_x_24) ;  /* 0xfffffff400ec7947 */ /* 0x000ff6000383ffff */
.L_x_11:
[----:B------:R-:W-:-:S13]  /*1890*/  ELECT P0, URZ, PT ;  /* 0x0000000000ff782f */ /* 0x000fda0003800000 */
[----:B------:R-:W-:Y:S05]  /*18a0*/  @!P0 BRA `(.L_x_13) ;  /* 0x0000000800648947 */ /* 0x000fea0003800000 */
[----:B------:R-:W1:Y:S02]  /*18b0*/  S2R R2, SR_CTAID.X ;  /* 0x0000000000027919 */ /* 0x000e640000002500 */
[----:B-1----:R-:W-:-:S13]  /*18c0*/  ISETP.GE.U32.AND P0, PT, R2, R5, PT ;  /* 0x000000050200720c */ /* 0x002fda0003f06070 */
[----:B------:R-:W-:Y:S05]  /*18d0*/  @P0 EXIT ;  /* 0x000000000000094d */ /* 0x000fea0003800000 */
[-C--:B------:R-:W-:Y:S01]  /*18e0*/  LOP3.LUT R0, RZ, R2.reuse, RZ, 0x33, !PT ;  /* 0x00000002ff007212 */ /* 0x080fe200078e33ff */
[----:B------:R-:W1:Y:S01]  /*18f0*/  LDC.64 R12, c[0x0][0x348] ;  /* 0x0000d200ff0c7b82 */ /* 0x000e620000000a00 */
[----:B------:R-:W-:Y:S01]  /*1900*/  IMAD.MOV.U32 R11, RZ, RZ, RZ ;  /* 0x000000ffff0b7224 */ /* 0x000fe200078e00ff */
[----:B------:R-:W-:Y:S01]  /*1910*/  MOV R3, R2 ;  /* 0x0000000200037202 */ /* 0x000fe20000000f00 */
[----:B------:R-:W-:Y:S02]  /*1920*/  IMAD.MOV.U32 R9, RZ, RZ, RZ ;  /* 0x000000ffff097224 */ /* 0x000fe400078e00ff */
[----:B------:R-:W-:-:S05]  /*1930*/  IMAD.IADD R0, R5, 0x1, R0 ;  /* 0x0000000105007824 */ /* 0x000fca00078e0200 */
[----:B------:R-:W-:-:S05]  /*1940*/  SHF.R.U32.HI R0, RZ, 0x2, R0 ;  /* 0x00000002ff007819 */ /* 0x000fca0000011600 */
[----:B------:R-:W-:-:S05]  /*1950*/  IMAD.HI.U32 R0, R0, 0x3a83a83b, RZ ;  /* 0x3a83a83b00007827 */ /* 0x000fca00078e00ff */
[----:B------:R-:W-:-:S07]  /*1960*/  SHF.R.U32.HI R0, RZ, 0x3, R0 ;  /* 0x00000003ff007819 */ /* 0x000fce0000011600 */
.L_x_30:
[----:B------:R-:W-:Y:S02]  /*1970*/  SHF.R.U32.HI R4, RZ, 0x4, R3 ;  /* 0x00000004ff047819 */ /* 0x000fe40000011603 */
[----:B------:R-:W-:-:S03]  /*1980*/  MOV R6, 0x19f0 ;  /* 0x000019f000067802 */ /* 0x000fc60000000f00 */
[----:B------:R-:W-:-:S04]  /*1990*/  IMAD.HI.U32 R4, R4, 0xd79435f, RZ ;  /* 0x0d79435f04047827 */ /* 0x000fc800078e00ff */
[C---:B------:R-:W-:Y:S02]  /*19a0*/  IMAD R35, R4.reuse, -0x10, R31 ;  /* 0xfffffff004237824 */ /* 0x040fe400078e021f */
[----:B------:R-:W-:-:S03]  /*19b0*/  IMAD R3, R4, -0x130, R3 ;  /* 0xfffffed004037824 */ /* 0x000fc600078e0203 */
[----:B------:R-:W-:Y:S02]  /*19c0*/  VIMNMX.U32 R35, PT, PT, R35, 0x10, PT ;  /* 0x0000001023237848 */ /* 0x000fe40003fe0000 */
[----:B------:R-:W-:Y:S02]  /*19d0*/  LOP3.LUT R7, R3, 0xffff, RZ, 0xc0, !PT ;  /* 0x0000ffff03077812 */ /* 0x000fe400078ec0ff */
[----:B-1----:R-:W-:Y:S05]  /*19e0*/  CALL.REL.NOINC `($__internal_3_$__cuda_sm20_div_u16) ;  /* 0x0000002800b87944 */ /* 0x002fea0003c00000 */
[----:B------:R-:W-:Y:S01]  /*19f0*/  PRMT R35, R35, 0x9910, RZ ;  /* 0x0000991023237816 */ /* 0x000fe200000000ff */
[----:B------:R-:W1:Y:S01]  /*1a00*/  S2R R5, SR_CgaCtaId ;  /* 0x0000000000057919 */ /* 0x000e620000008800 */
[----:B------:R-:W-:Y:S01]  /*1a10*/  PRMT R6, R36, 0x9910, RZ ;  /* 0x0000991024067816 */ /* 0x000fe200000000ff */
[----:B------:R-:W-:Y:S01]  /*1a20*/  HFMA2 R14, -RZ, RZ, 0, 0 ;  /* 0x00000000ff0e7431 */ /* 0x000fe200000001ff */
[----:B------:R-:W-:Y:S01]  /*1a30*/  MOV R8, 0x400 ;  /* 0x0000040000087802 */ /* 0x000fe20000000f00 */
[----:B------:R-:W-:Y:S02]  /*1a40*/  IMAD.MOV.U32 R10, RZ, RZ, 0x100 ;  /* 0x00000100ff0a7424 */ /* 0x000fe400078e00ff */
[----:B------:R-:W-:-:S04]  /*1a50*/  IMAD R6, R35, R6, RZ ;  /* 0x0000000623067224 */ /* 0x000fc800078e02ff */
[----:B------:R-:W-:-:S05]  /*1a60*/  IMAD.MOV R6, RZ, RZ, -R6 ;  /* 0x000000ffff067224 */ /* 0x000fca00078e0a06 */
[----:B------:R-:W-:-:S05]  /*1a70*/  PRMT R6, R6, 0x7710, RZ ;  /* 0x0000771006067816 */ /* 0x000fca00000000ff */
[----:B------:R-:W-:-:S05]  /*1a80*/  IMAD.IADD R6, R3, 0x1, R6 ;  /* 0x0000000103067824 */ /* 0x000fca00078e0206 */
[----:B------:R-:W-:Y:S02]  /*1a90*/  LOP3.LUT R7, R6, 0xffff, RZ, 0xc0, !PT ;  /* 0x0000ffff06077812 */ /* 0x000fe400078ec0ff */
[----:B------:R-:W-:-:S03]  /*1aa0*/  LOP3.LUT R6, R36, 0xffff, RZ, 0xc0, !PT ;  /* 0x0000ffff24067812 */ /* 0x000fc600078ec0ff */
[----:B------:R-:W-:Y:S01]  /*1ab0*/  IMAD R7, R4, 0x10, R7 ;  /* 0x0000001004077824 */ /* 0x000fe200078e0207 */
[----:B-1----:R-:W-:Y:S01]  /*1ac0*/  LEA R3, R5, R8, 0x18 ;  /* 0x0000000805037211 */ /* 0x002fe200078ec0ff */
[----:B------:R-:W-:-:S03]  /*1ad0*/  IMAD R6, R6, 0xe0, RZ ;  /* 0x000000e006067824 */ /* 0x000fc600078e02ff */
[----:B------:R-:W-:-:S07]  /*1ae0*/  SHF.L.U32 R7, R7, 0x7, RZ ;  /* 0x0000000707077819 */ /* 0x000fce00000006ff */
.L_x_29:
[----:B------:R-:W-:Y:S01]  /*1af0*/  LOP3.LUT R9, R9, 0x1, RZ, 0x3c, !PT ;  /* 0x0000000109097812 */ /* 0x000fe200078e3cff */
[----:B------:R-:W-:Y:S05]  /*1b00*/  YIELD ;  /* 0x0000000000007946 */ /* 0x000fea0003800000 */
[----:B------:R-:W-:-:S04]  /*1b10*/  SHF.L.U32 R4, R9, 0x1f, RZ ;  /* 0x0000001f09047819 */ /* 0x000fc800000006ff */
[----:B-1----:R-:W1:Y:S02]  /*1b20*/  SYNCS.PHASECHK.TRANS64.TRYWAIT P0, [R3+URZ+0x31820], R4 ;  /* 0x03182004030075a7 */ /* 0x002e6400080011ff */
[----:B-12---:R-:W-:Y:S05]  /*1b30*/  @!P0 BRA `(.L_x_25) ;  /* 0x0000002400c08947 */ /* 0x006fea0003800000 */
.L_x_68:
[----:B------:R-:W2:Y:S01]  /*1b40*/  LDCU.64 UR12, c[0x0][0x348] ;  /* 0x00006900ff0c77ac */ /* 0x000ea20008000a00 */
[C---:B------:R-:W-:Y:S01]  /*1b50*/  IADD3 R18, P1, PT, R12.reuse, 0x40, RZ ;  /* 0x000000400c127810 */ /* 0x040fe20007f3e0ff */
[----:B------:R-:W-:Y:S01]  /*1b60*/  IMAD.MOV.U32 R8, RZ, RZ, 0xb580 ;  /* 0x0000b580ff087424 */ /* 0x000fe200078e00ff */
[----:B------:R-:W-:Y:S01]  /*1b70*/  IADD3 R16, P0, PT, R12, 0xc0, RZ ;  /* 0x000000c00c107810 */ /* 0x000fe20007f1e0ff */
[----:B------:R-:W-:Y:S01]  /*1b80*/  UMOV UR20, 0x0 ;  /* 0x0000000000147882 */ /* 0x000fe20000000000 */
[----:B------:R-:W-:Y:S01]  /*1b90*/  R2UR UR10, R10 ;  /* 0x000000000a0a72ca */ /* 0x000fe200000e0000 */
[--C-:B------:R-:W-:Y:S01]  /*1ba0*/  IMAD.X R19, RZ, RZ, R13.reuse, P1 ;  /* 0x000000ffff137224 */ /* 0x100fe200008e060d */
[----:B------:R-:W-:Y:S01]  /*1bb0*/  R2UR UR16, R3 ;  /* 0x00000000031072ca */ /* 0x000fe200000e0000 */
[----:B------:R-:W-:Y:S01]  /*1bc0*/  IMAD.X R17, RZ, RZ, R13, P0 ;  /* 0x000000ffff117224 */ /* 0x000fe200000e060d */
[----:B------:R-:W-:Y:S01]  /*1bd0*/  R2UR UR11, R7 ;  /* 0x00000000070b72ca */ /* 0x000fe200000e0000 */
[----:B------:R-:W-:Y:S01]  /*1be0*/  UMOV UR21, 0x10000000 ;  /* 0x1000000000157882 */ /* 0x000fe20000000000 */
[----:B------:R-:W-:Y:S01]  /*1bf0*/  R2UR UR28, R18 ;  /* 0x00000000121c72ca */ /* 0x000fe200000e0000 */
[----:B------:R-:W-:Y:S01]  /*1c00*/  IMAD.U32 R4, R9, -0x80000000, RZ ;  /* 0x8000000009047824 */ /* 0x000fe200078e00ff */
[----:B------:R-:W-:-:S02]  /*1c10*/  R2UR UR29, R19 ;  /* 0x00000000131d72ca */ /* 0x000fc400000e0000 */
[----:B------:R-:W-:Y:S02]  /*1c20*/  R2UR UR7, R6 ;  /* 0x00000000060772ca */ /* 0x000fe400000e0000 */
[----:B------:R-:W-:Y:S01]  /*1c30*/  R2UR UR26, R16 ;  /* 0x00000000101a72ca */ /* 0x000fe200000e0000 */
[----:B--2---:R-:W-:Y:S01]  /*1c40*/  UIADD3 UR24, UP1, UPT, UR12, 0x140, URZ ;  /* 0x000001400c187890 */ /* 0x004fe2000ff3e0ff */
[----:B------:R-:W-:Y:S01]  /*1c50*/  R2UR UR27, R17 ;  /* 0x00000000111b72ca */ /* 0x000fe200000e0000 */
[----:B------:R-:W-:Y:S01]  /*1c60*/  UIADD3 UR22, UP0, UPT, UR12, 0x1c0, URZ ;  /* 0x000001c00c167890 */ /* 0x000fe2000ff1e0ff */
[----:B------:R-:W-:Y:S01]  /*1c70*/  R2UR UR15, R14 ;  /* 0x000000000e0f72ca */ /* 0x000fe200000e0000 */
[----:B------:R-:W-:Y:S02]  /*1c80*/  UIADD3 UR10, UPT, UPT, UR10, -0x100, URZ ;  /* 0xffffff000a0a7890 */ /* 0x000fe4000fffe0ff */
[----:B------:R-:W-:Y:S02]  /*1c90*/  UIADD3 UR8, UPT, UPT, UR16, 0x4000, URZ ;  /* 0x0000400010087890 */ /* 0x000fe4000fffe0ff */
[----:B------:R-:W-:-:S02]  /*1ca0*/  UIADD3 UR9, UPT, UPT, UR16, 0x31800, URZ ;  /* 0x0003180010097890 */ /* 0x000fc4000fffe0ff */
[----:B------:R-:W-:Y:S02]  /*1cb0*/  UIADD3 UR4, UPT, UPT, UR16, 0x14000, URZ ;  /* 0x0001400010047890 */ /* 0x000fe4000fffe0ff */
[----:B------:R-:W-:Y:S02]  /*1cc0*/  UIADD3 UR12, UPT, UPT, UR16, 0x30000, URZ ;  /* 0x00030000100c7890 */ /* 0x000fe4000fffe0ff */
[----:B------:R-:W-:Y:S02]  /*1cd0*/  UIADD3.X UR25, UPT, UPT, URZ, UR13, URZ, UP1, !UPT ;  /* 0x0000000dff197290 */ /* 0x000fe40008ffe4ff */
[----:B------:R-:W-:Y:S01]  /*1ce0*/  UIADD3 UR16, UPT, UPT, UR16, 0x30800, URZ ;  /* 0x0003080010107890 */ /* 0x000fe2000fffe0ff */
[----:B------:R2:W-:Y:S01]  /*1cf0*/  UTMALDG.2D [UR8], [UR28], desc[UR20] ;  /* 0x000014081c0075b4 */ /* 0x0005e20008009000 */
[----:B------:R-:W-:Y:S01]  /*1d00*/  UIADD3.X UR23, UPT, UPT, URZ, UR13, URZ, UP0, !UPT ;  /* 0x0000000dff177290 */ /* 0x000fe200087fe4ff */
[----:B------:R-:W-:Y:S01]  /*1d10*/  UMOV UR5, UR9 ;  /* 0x0000000900057c82 */ /* 0x000fe20008000000 */
[----:B------:R-:W-:Y:S01]  /*1d20*/  UMOV UR6, UR10 ;  /* 0x0000000a00067c82 */ /* 0x000fe20008000000 */
[----:B------:R-:W-:Y:S01]  /*1d30*/  UMOV UR14, UR11 ;  /* 0x0000000b000e7c82 */ /* 0x000fe20008000000 */
[----:B------:R-:W-:Y:S01]  /*1d40*/  UMOV UR13, UR9 ;  /* 0x00000009000d7c82 */ /* 0x000fe20008000000 */
[----:B------:R-:W-:Y:S01]  /*1d50*/  UMOV UR18, UR7 ;  /* 0x0000000700127c82 */ /* 0x000fe20008000000 */
[----:B------:R2:W-:Y:S01]  /*1d60*/  UTMALDG.2D [UR4], [UR26], desc[UR20] ;  /* 0x000014041a0075b4 */ /* 0x0005e20008009000 */
[----:B------:R-:W-:Y:S01]  /*1d70*/  UMOV UR19, UR15 ;  /* 0x0000000f00137c82 */ /* 0x000fe20008000000 */
[----:B------:R-:W-:Y:S01]  /*1d80*/  UMOV UR17, UR9 ;  /* 0x0000000900117c82 */ /* 0x000fe20008000000 */
[----:B------:R2:W-:Y:S01]  /*1d90*/  UTMALDG.2D [UR12], [UR24], desc[UR20] ;  /* 0x0000140c180075b4 */ /* 0x0005e20008009000 */
[----:B------:R2:W-:Y:S01]  /*1da0*/  UTMALDG.2D [UR16], [UR22], desc[UR20] ;  /* 0x00001410160075b4 */ /* 0x0005e20008009000 */
[----:B------:R2:W-:Y:S01]  /*1db0*/  SYNCS.ARRIVE.TRANS64 RZ, [R3+URZ+0x31800], R8 ;  /* 0x0318000803ff79a7 */ /* 0x0005e200080000ff */
[----:B------:R-:W3:Y:S02]  /*1dc0*/  SYNCS.PHASECHK.TRANS64.TRYWAIT P0, [R3+URZ+0x31828], R4 ;  /* 0x03182804030075a7 */ /* 0x000ee400080011ff */
[----:B--23--:R-:W-:Y:S05]  /*1dd0*/  @!P0 BRA `(.L_x_26) ;  /* 0x0000002400348947 */ /* 0x00cfea0003800000 */
.L_x_70:
[----:B------:R-:W-:Y:S01]  /*1de0*/  R2UR UR10, R10 ;  /* 0x000000000a0a72ca */ /* 0x000fe200000e0000 */
[----:B------:R-:W-:Y:S01]  /*1df0*/  IMAD.MOV.U32 R8, RZ, RZ, 0xb000 ;  /* 0x0000b000ff087424 */ /* 0x000fe200078e00ff */
[----:B------:R-:W-:Y:S01]  /*1e00*/  R2UR UR4, R3 ;  /* 0x00000000030472ca */ /* 0x000fe200000e0000 */
[----:B------:R-:W-:Y:S01]  /*1e10*/  UMOV UR14, 0x0 ;  /* 0x00000000000e7882 */ /* 0x000fe20000000000 */
[----:B------:R-:W-:Y:S01]  /*1e20*/  R2UR UR16, R18 ;  /* 0x00000000121072ca */ /* 0x000fe200000e0000 */
[----:B------:R-:W-:Y:S01]  /*1e30*/  UMOV UR15, 0x10000000 ;  /* 0x10000000000f7882 */ /* 0x000fe20000000000 */
[----:B------:R-:W-:Y:S02]  /*1e40*/  R2UR UR17, R19 ;  /* 0x00000000131172ca */ /* 0x000fe400000e0000 */
[----:B------:R-:W-:Y:S02]  /*1e50*/  R2UR UR11, R7 ;  /* 0x00000000070b72ca */ /* 0x000fe400000e0000 */
[----:B------:R-:W-:-:S02]  /*1e60*/  R2UR UR12, R16 ;  /* 0x00000000100c72ca */ /* 0x000fc400000e0000 */
[----:B------:R-:W-:Y:S01]  /*1e70*/  R2UR UR13, R17 ;  /* 0x00000000110d72ca */ /* 0x000fe200000e0000 */
[----:B------:R-:W-:Y:S01]  /*1e80*/  UIADD3 UR10, UPT, UPT, UR10, -0x80, URZ ;  /* 0xffffff800a0a7890 */ /* 0x000fe2000fffe0ff */
[----:B------:R-:W-:Y:S01]  /*1e90*/  R2UR UR7, R6 ;  /* 0x00000000060772ca */ /* 0x000fe200000e0000 */
[----:B------:R-:W-:Y:S02]  /*1ea0*/  UIADD3 UR8, UPT, UPT, UR4, 0x8000, URZ ;  /* 0x0000800004087890 */ /* 0x000fe4000fffe0ff */
[----:B------:R-:W-:Y:S02]  /*1eb0*/  UIADD3 UR9, UPT, UPT, UR4, 0x31808, URZ ;  /* 0x0003180804097890 */ /* 0x000fe4000fffe0ff */
[----:B------:R-:W-:Y:S01]  /*1ec0*/  UIADD3 UR4, UPT, UPT, UR4, 0x1b000, URZ ;  /* 0x0001b00004047890 */ /* 0x000fe2000fffe0ff */
[----:B------:R-:W-:-:S04]  /*1ed0*/  UMOV UR6, UR10 ;  /* 0x0000000a00067c82 */ /* 0x000fc80008000000 */
[----:B------:R-:W-:Y:S02]  /*1ee0*/  UMOV UR5, UR9 ;  /* 0x0000000900057c82 */ /* 0x000fe40008000000 */
[----:B------:R2:W-:Y:S02]  /*1ef0*/  UTMALDG.2D [UR8], [UR16], desc[UR14] ;  /* 0x00000e08100075b4 */ /* 0x0005e40008009000 */
[----:B------:R2:W-:Y:S01]  /*1f00*/  UTMALDG.2D [UR4], [UR12], desc[UR14] ;  /* 0x00000e040c0075b4 */ /* 0x0005e20008009000 */
[----:B------:R2:W-:Y:S01]  /*1f10*/  SYNCS.ARRIVE.TRANS64 RZ, [R3+URZ+0x31808], R8 ;  /* 0x0318080803ff79a7 */ /* 0x0005e200080000ff */
[----:B------:R-:W3:Y:S02]  /*1f20*/  SYNCS.PHASECHK.TRANS64.TRYWAIT P0, [R3+URZ+0x31830], R4 ;  /* 0x03183004030075a7 */ /* 0x000ee400080011ff */
[----:B--23--:R-:W-:Y:S05]  /*1f30*/  @!P0 BRA `(.L_x_27) ;  /* 0x0000002000f48947 */ /* 0x00cfea0003800000 */
.L_x_72:
[----:B------:R-:W-:Y:S01]  /*1f40*/  R2UR UR4, R3 ;  /* 0x00000000030472ca */ /* 0x000fe200000e0000 */
[----:B------:R-:W-:Y:S01]  /*1f50*/  UMOV UR14, 0x0 ;  /* 0x00000000000e7882 */ /* 0x000fe20000000000 */
[----:B------:R-:W-:Y:S01]  /*1f60*/  R2UR UR10, R10 ;  /* 0x000000000a0a72ca */ /* 0x000fe200000e0000 */
[----:B------:R-:W-:Y:S01]  /*1f70*/  UMOV UR15, 0x10000000 ;  /* 0x10000000000f7882 */ /* 0x000fe20000000000 */
[----:B------:R-:W-:Y:S01]  /*1f80*/  R2UR UR16, R18 ;  /* 0x00000000121072ca */ /* 0x000fe200000e0000 */
[----:B-1----:R-:W-:Y:S01]  /*1f90*/  VIADD R5, R10, 0x80 ;  /* 0x000000800a057836 */ /* 0x002fe20000000000 */
[----:B------:R-:W-:Y:S02]  /*1fa0*/  R2UR UR17, R19 ;  /* 0x00000000131172ca */ /* 0x000fe400000e0000 */
[----:B------:R-:W-:Y:S02]  /*1fb0*/  R2UR UR11, R7 ;  /* 0x00000000070b72ca */ /* 0x000fe400000e0000 */
[----:B------:R-:W-:-:S02]  /*1fc0*/  R2UR UR12, R16 ;  /* 0x00000000100c72ca */ /* 0x000fc400000e0000 */
[----:B------:R-:W-:Y:S01]  /*1fd0*/  R2UR UR13, R17 ;  /* 0x00000000110d72ca */ /* 0x000fe200000e0000 */
[----:B------:R-:W-:Y:S01]  /*1fe0*/  UIADD3 UR8, UPT, UPT, UR4, 0xc000, URZ ;  /* 0x0000c00004087890 */ /* 0x000fe2000fffe0ff */
[----:B------:R-:W-:Y:S01]  /*1ff0*/  R2UR UR7, R6 ;  /* 0x00000000060772ca */ /* 0x000fe200000e0000 */
[----:B------:R-:W-:Y:S02]  /*2000*/  UIADD3 UR9, UPT, UPT, UR4, 0x31810, URZ ;  /* 0x0003181004097890 */ /* 0x000fe4000fffe0ff */
[----:B------:R-:W-:Y:S01]  /*2010*/  UIADD3 UR4, UPT, UPT, UR4, 0x22000, URZ ;  /* 0x0002200004047890 */ /* 0x000fe2000fffe0ff */
[----:B------:R-:W-:-:S04]  /*2020*/  UMOV UR6, UR10 ;  /* 0x0000000a00067c82 */ /* 0x000fc80008000000 */
[----:B------:R-:W-:Y:S02]  /*2030*/  UMOV UR5, UR9 ;  /* 0x0000000900057c82 */ /* 0x000fe40008000000 */
[----:B------:R1:W-:Y:S03]  /*2040*/  UTMALDG.2D [UR8], [UR16], desc[UR14] ;  /* 0x00000e08100075b4 */ /* 0x0003e60008009000 */
[----:B------:R1:W-:Y:S01]  /*2050*/  UTMALDG.2D [UR4], [UR12], desc[UR14] ;  /* 0x00000e040c0075b4 */ /* 0x0003e20008009000 */
[----:B------:R1:W-:Y:S01]  /*2060*/  SYNCS.ARRIVE.TRANS64 RZ, [R3+URZ+0x31810], R8 ;  /* 0x0318100803ff79a7 */ /* 0x0003e200080000ff */
[----:B------:R-:W2:Y:S02]  /*2070*/  SYNCS.PHASECHK.TRANS64.TRYWAIT P0, [R3+URZ+0x31838], R4 ;  /* 0x03183804030075a7 */ /* 0x000ea400080011ff */
[----:B-12---:R-:W-:Y:S05]  /*2080*/  @!P0 BRA `(.L_x_28) ;  /* 0x0000002000b88947 */ /* 0x006fea0003800000 */
.L_x_74:
[----:B------:R-:W-:Y:S01]  /*2090*/  R2UR UR4, R3 ;  /* 0x00000000030472ca */ /* 0x000fe200000e0000 */
[----:B------:R-:W-:Y:S01]  /*20a0*/  VIADD R10, R10, 0x200 ;  /* 0x000002000a0a7836 */ /* 0x000fe20000000000 */
[----:B------:R-:W-:Y:S01]  /*20b0*/  R2UR UR10, R5 ;  /* 0x00000000050a72ca */ /* 0x000fe200000e0000 */
[----:B------:R-:W-:Y:S01]  /*20c0*/  UMOV UR14, 0x0 ;  /* 0x00000000000e7882 */ /* 0x000fe20000000000 */
[----:B------:R-:W-:Y:S01]  /*20d0*/  R2UR UR16, R18 ;  /* 0x00000000121072ca */ /* 0x000fe200000e0000 */
[----:B------:R-:W-:Y:S01]  /*20e0*/  UMOV UR15, 0x10000000 ;  /* 0x10000000000f7882 */ /* 0x000fe20000000000 */
[----:B------:R-:W-:Y:S01]  /*20f0*/  R2UR UR17, R19 ;  /* 0x00000000131172ca */ /* 0x000fe200000e0000 */
[----:B------:R-:W-:Y:S01]  /*2100*/  VIADD R14, R14, 0x1 ;  /* 0x000000010e0e7836 */ /* 0x000fe20000000000 */
[----:B------:R-:W-:Y:S02]  /*2110*/  R2UR UR11, R7 ;  /* 0x00000000070b72ca */ /* 0x000fe400000e0000 */
[----:B------:R-:W-:-:S02]  /*2120*/  R2UR UR12, R16 ;  /* 0x00000000100c72ca */ /* 0x000fc400000e0000 */
[----:B------:R-:W-:Y:S01]  /*2130*/  R2UR UR13, R17 ;  /* 0x00000000110d72ca */ /* 0x000fe200000e0000 */
[----:B------:R-:W-:Y:S01]  /*2140*/  UIADD3 UR8, UPT, UPT, UR4, 0x10000, URZ ;  /* 0x0001000004087890 */ /* 0x000fe2000fffe0ff */
[----:B------:R-:W-:Y:S01]  /*2150*/  R2UR UR7, R6 ;  /* 0x00000000060772ca */ /* 0x000fe200000e0000 */
[----:B------:R-:W-:Y:S01]  /*2160*/  UIADD3 UR9, UPT, UPT, UR4, 0x31818, URZ ;  /* 0x0003181804097890 */ /* 0x000fe2000fffe0ff */
[----:B------:R-:W-:Y:S01]  /*2170*/  ISETP.NE.AND P0, PT, R10, 0x1d00, PT ;  /* 0x00001d000a00780c */ /* 0x000fe20003f05270 */
[----:B------:R-:W-:Y:S01]  /*2180*/  UIADD3 UR4, UPT, UPT, UR4, 0x29000, URZ ;  /* 0x0002900004047890 */ /* 0x000fe2000fffe0ff */
[----:B------:R-:W-:-:S04]  /*2190*/  UMOV UR6, UR10 ;  /* 0x0000000a00067c82 */ /* 0x000fc80008000000 */
[----:B------:R-:W-:Y:S02]  /*21a0*/  UMOV UR5, UR9 ;  /* 0x0000000900057c82 */ /* 0x000fe40008000000 */
[----:B------:R2:W-:Y:S03]  /*21b0*/  UTMALDG.2D [UR8], [UR16], desc[UR14] ;  /* 0x00000e08100075b4 */ /* 0x0005e60008009000 */
[----:B------:R2:W-:Y:S01]  /*21c0*/  UTMALDG.2D [UR4], [UR12], desc[UR14] ;  /* 0x00000e040c0075b4 */ /* 0x0005e20008009000 */
[----:B------:R2:W-:Y:S01]  /*21d0*/  SYNCS.ARRIVE.TRANS64 RZ, [R3+URZ+0x31818], R8 ;  /* 0x0318180803ff79a7 */ /* 0x0005e200080000ff */
[----:B------:R-:W-:Y:S05]  /*21e0*/  @P0 BRA `(.L_x_29) ;  /* 0xfffffff800400947 */ /* 0x000fea000383ffff */
[----:B------:R-:W-:-:S13]  /*21f0*/  ISETP.NE.AND P0, PT, R11, R0, PT ;  /* 0x000000000b00720c */ /* 0x000fda0003f05270 */
[----:B--2---:R-:W-:Y:S05]  /*2200*/  @!P0 EXIT ;  /* 0x000000000000894d */ /* 0x004fea0003800000 */
[----:B------:R-:W-:-:S05]  /*2210*/  IADD3 R11, PT, PT, R11, 0x1, RZ ;  /* 0x000000010b0b7810 */ /* 0x000fca0007ffe0ff */
[----:B-1----:R-:W-:Y:S01]  /*2220*/  IMAD R3, R11, 0x8c, R2 ;  /* 0x0000008c0b037824 */ /* 0x002fe200078e0202 */
[----:B------:R-:W-:Y:S06]  /*2230*/  BRA `(.L_x_30) ;  /* 0xfffffff400cc7947 */ /* 0x000fec000383ffff */
.L_x_13:
[----:B------:R-:W-:-:S04]  /*2240*/  LOP3.LUT R0, R3, 0xfffffffc, RZ, 0xc0, !PT ;  /* 0xfffffffc03007812 */ /* 0x000fc800078ec0ff */
[----:B------:R-:W-:-:S13]  /*2250*/  ISETP.NE.AND P0, PT, R0, 0x4, PT ;  /* 0x000000040000780c */ /* 0x000fda0003f05270 */
[----:B-1----:R-:W-:Y:S05]  /*2260*/  @P0 EXIT ;  /* 0x000000000000094d */ /* 0x002fea0003800000 */
[----:B------:R-:W1:Y:S01]  /*2270*/  S2R R0, SR_CgaCtaId ;  /* 0x0000000000007919 */ /* 0x000e620000008800 */
[----:B------:R-:W-:-:S04]  /*2280*/  MOV R7, 0x400 ;  /* 0x0000040000077802 */ /* 0x000fc80000000f00 */
[----:B-1----:R-:W-:-:S05]  /*2290*/  LEA R0, R0, R7, 0x18 ;  /* 0x0000000700007211 */ /* 0x002fca00078ec0ff */
[----:B------:R-:W1:Y:S02]  /*22a0*/  LDS R2, [R0+0x31880] ;  /* 0x0318800000027984 */ /* 0x000e640000000800 */
[----:B-1----:R-:W-:-:S13]  /*22b0*/  ISETP.NE.AND P0, PT, R2, RZ, PT ;  /* 0x000000ff0200720c */ /* 0x002fda0003f05270 */
[----:B------:R-:W-:Y:S05]  /*22c0*/  @!P0 BRA `(.L_x_31) ;  /* 0x0000000000048947 */ /* 0x000fea0003800000 */
[----:B------:R-:W-:Y:S05]  /*22d0*/  BPT.TRAP 0x1 ;  /* 0x000000040000795c */ /* 0x000fea0000300000 */
.L_x_31:
[----:B------:R-:W1:Y:S01]  /*22e0*/  S2UR UR4, SR_CTAID.X ;  /* 0x00000000000479c3 */ /* 0x000e620000002500 */
[----:B------:R-:W-:Y:S02]  /*22f0*/  IADD3 R3, PT, PT, R3, -0x4, RZ ;  /* 0xfffffffc03037810 */ /* 0x000fe40007ffe0ff */
[----:B-1----:R-:W-:-:S13]  /*2300*/  ISETP.LE.U32.AND P0, PT, R5, UR4, PT ;  /* 0x0000000405007c0c */ /* 0x002fda000bf03070 */
[----:B------:R-:W-:Y:S05]  /*2310*/  @P0 BRA `(.L_x_32) ;  /* 0x0000001800d40947 */ /* 0x000fea0003800000 */
[----:B------:R-:W-:Y:S01]  /*2320*/  IMAD.U32 R29, RZ, RZ, UR4 ;  /* 0x00000004ff1d7e24 */ /* 0x000fe2000f8e00ff */
[----:B------:R-:W-:Y:S01]  /*2330*/  MOV R20, 0xffffffff ;  /* 0xffffffff00147802 */ /* 0x000fe20000000f00 */
[----:B------:R-:W-:Y:S02]  /*2340*/  IMAD.SHL.U32 R2, R21, 0x4, RZ ;  /* 0x0000000415027824 */ /* 0x000fe400078e00ff */
[----:B------:R-:W-:Y:S01]  /*2350*/  IMAD.SHL.U32 R30, R3, 0x800, RZ ;  /* 0x00000800031e7824 */ /* 0x000fe200078e00ff */
[----:B------:R-:W-:Y:S01]  /*2360*/  LOP3.LUT R22, RZ, R29, RZ, 0x33, !PT ;  /* 0x0000001dff167212 */ /* 0x000fe200078e33ff */
[C---:B------:R-:W-:Y:S01]  /*2370*/  VIADD R26, R2.reuse, 0x1 ;  /* 0x00000001021a7836 */ /* 0x040fe20000000000 */
[----:B------:R-:W-:Y:S01]  /*2380*/  SHF.R.U32.HI R28, RZ, 0x3, R2 ;  /* 0x00000003ff1c7819 */ /* 0x000fe20000011602 */
[C---:B------:R-:W-:Y:S01]  /*2390*/  VIADD R4, R2.reuse, 0x2 ;  /* 0x0000000202047836 */ /* 0x040fe20000000000 */
[----:B------:R-:W-:Y:S01]  /*23a0*/  IADD3 R24, PT, PT, R2, 0x3, RZ ;  /* 0x0000000302187810 */ /* 0x000fe20007ffe0ff */
[----:B------:R-:W-:Y:S01]  /*23b0*/  IMAD.IADD R22, R5, 0x1, R22 ;  /* 0x0000000105167824 */ /* 0x000fe200078e0216 */
[----:B------:R-:W-:Y:S01]  /*23c0*/  LOP3.LUT R5, R28, 0x3, RZ, 0xc0, !PT ;  /* 0x000000031c057812 */ /* 0x000fe200078ec0ff */
[----:B------:R-:W-:Y:S01]  /*23d0*/  IMAD.MOV.U32 R21, RZ, RZ, RZ ;  /* 0x000000ffff157224 */ /* 0x000fe200078e00ff */
[----:B------:R-:W-:-:S02]  /*23e0*/  PRMT R23, R29, 0x7610, R23 ;  /* 0x000076101d177816 */ /* 0x000fc40000000017 */
[----:B------:R-:W-:Y:S02]  /*23f0*/  SHF.R.U32.HI R22, RZ, 0x2, R22 ;  /* 0x00000002ff167819 */ /* 0x000fe40000011616 */
[C---:B------:R-:W-:Y:S02]  /*2400*/  LOP3.LUT R26, R5.reuse, 0x5, R26, 0x78, !PT ;  /* 0x00000005051a7812 */ /* 0x040fe400078e781a */
[C---:B------:R-:W-:Y:S01]  /*2410*/  LOP3.LUT R25, R5.reuse, 0x6, R4, 0x78, !PT ;  /* 0x0000000605197812 */ /* 0x040fe200078e7804 */
[----:B------:R-:W-:Y:S01]  /*2420*/  IMAD.HI.U32 R22, R22, 0x3a83a83b, RZ ;  /* 0x3a83a83b16167827 */ /* 0x000fe200078e00ff */
[C---:B------:R-:W-:Y:S02]  /*2430*/  LOP3.LUT R27, R5.reuse, 0x4, R2, 0xf8, !PT ;  /* 0x00000004051b7812 */ /* 0x040fe400078ef802 */
[----:B------:R-:W-:Y:S02]  /*2440*/  LOP3.LUT R24, R5, 0x7, R24, 0x78, !PT ;  /* 0x0000000705187812 */ /* 0x000fe400078e7818 */
[----:B------:R-:W-:-:S05]  /*2450*/  SHF.R.U32.HI R22, RZ, 0x3, R22 ;  /* 0x00000003ff167819 */ /* 0x000fca0000011616 */
[----:B------:R-:W-:-:S07]  /*2460*/  IMAD.MOV R22, RZ, RZ, -R22 ;  /* 0x000000ffff167224 */ /* 0x000fce00078e0a16 */
.L_x_55:
[----:B------:R-:W-:Y:S01]  /*2470*/  VIADD R20, R20, 0x1 ;  /* 0x0000000114147836 */ /* 0x000fe20000000000 */
[----:B------:R-:W-:Y:S05]  /*2480*/  YIELD ;  /* 0x0000000000007946 */ /* 0x000fea0003800000 */
[----:B--2---:R-:W-:Y:S01]  /*2490*/  IMAD.SHL.U32 R7, R20, 0x8, RZ ;  /* 0x0000000814077824 */ /* 0x004fe200078e00ff */
[----:B------:R-:W-:Y:S01]  /*24a0*/  SHF.R.U32.HI R5, RZ, 0x1, R20 ;  /* 0x00000001ff057819 */ /* 0x000fe20000011614 */
[----:B------:R-:W-:Y:S01]  /*24b0*/  VIADD R22, R22, 0x1 ;  /* 0x0000000116167836 */ /* 0x000fe20000000000 */
[----:B------:R-:W-:Y:S02]  /*24c0*/  SHF.R.U32.HI R40, RZ, 0x4, R29 ;  /* 0x00000004ff287819 */ /* 0x000fe4000001161d */
[----:B------:R-:W-:-:S02]  /*24d0*/  LOP3.LUT R7, R7, 0x8, RZ, 0xc0, !PT ;  /* 0x0000000807077812 */ /* 0x000fc400078ec0ff */
[----:B------:R-:W-:Y:S01]  /*24e0*/  LOP3.LUT R5, R5, 0x1, RZ, 0xc0, !PT ;  /* 0x0000000105057812 */ /* 0x000fe200078ec0ff */
[----:B------:R-:W-:Y:S01]  /*24f0*/  IMAD.HI.U32 R40, R40, 0xd79435f, RZ ;  /* 0x0d79435f28287827 */ /* 0x000fe200078e00ff */
[----:B------:R-:W-:Y:S02]  /*2500*/  ISETP.NE.AND P1, PT, R3, RZ, PT ;  /* 0x000000ff0300720c */ /* 0x000fe40003f25270 */
[----:B------:R-:W-:Y:S01]  /*2510*/  SHF.L.U32 R5, R5, 0x1f, RZ ;  /* 0x0000001f05057819 */ /* 0x000fe200000006ff */
[----:B------:R-:W-:Y:S01]  /*2520*/  IMAD.IADD R2, R0, 0x1, R7 ;  /* 0x0000000100027824 */ /* 0x000fe200078e0207 */
[C---:B------:R-:W-:Y:S01]  /*2530*/  PRMT R4, R40.reuse, 0x9910, RZ ;  /* 0x0000991028047816 */ /* 0x040fe200000000ff */
[----:B------:R-:W-:Y:S01]  /*2540*/  IMAD R35, R40, -0x10, R31 ;  /* 0xfffffff028237824 */ /* 0x000fe200078e021f */
[----:B------:R-:W-:Y:S01]  /*2550*/  ISETP.NE.AND P0, PT, R22, 0x1, PT ;  /* 0x000000011600780c */ /* 0x000fe20003f05270 */
[----:B------:R-:W1:Y:S02]  /*2560*/  SYNCS.PHASECHK.TRANS64.TRYWAIT P2, [R2+URZ+0x31860], R5 ;  /* 0x03186005020075a7 */ /* 0x000e6400080411ff */
[----:B------:R-:W-:-:S05]  /*2570*/  IMAD R4, R4, 0x130, RZ ;  /* 0x0000013004047824 */ /* 0x000fca00078e02ff */
[----:B------:R-:W-:-:S04]  /*2580*/  IADD3 R38, PT, PT, RZ, -R4, RZ ;  /* 0x80000004ff267210 */ /* 0x000fc80007ffe0ff */
[----:B------:R-:W-:Y:S01]  /*2590*/  PRMT R38, R38, 0x7710, RZ ;  /* 0x0000771026267816 */ /* 0x000fe200000000ff */
[----:B-1----:R-:W-:Y:S06]  /*25a0*/  @!P2 BRA `(.L_x_33) ;  /* 0x0000001c008ca947 */ /* 0x002fec0003800000 */
.L_x_76:
[----:B------:R-:W-:Y:S01]  /*25b0*/  NOP ;  /* 0x0000000000007918 */ /* 0x000fe20000000000 */
[----:B------:R-:W-:Y:S01]  /*25c0*/  LOP3.LUT R4, R20, 0x1, RZ, 0xc0, !PT ;  /* 0x0000000114047812 */ /* 0x000fe200078ec0ff */
[----:B------:R-:W-:Y:S01]  /*25d0*/  IMAD.IADD R38, R38, 0x1, R23 ;  /* 0x0000000126267824 */ /* 0x000fe200078e0217 */
[----:B------:R-:W-:Y:S01]  /*25e0*/  VIMNMX.U32 R35, PT, PT, R35, 0x10, PT ;  /* 0x0000001023237848 */ /* 0x000fe20003fe0000 */
[----:B------:R-:W-:Y:S06]  /*25f0*/  @P1 BRA `(.L_x_34) ;  /* 0x0000000000041947 */ /* 0x000fec0003800000 */
[----:B------:R-:W-:-:S04]  /*2600*/  DEPBAR.LE SB0, 0x1 ;  /* 0x000080400000791a */ /* 0x000fc80000000000 */
.L_x_34:
[----:B------:R-:W-:Y:S02]  /*2610*/  LOP3.LUT R7, R38, 0xffff, RZ, 0xc0, !PT ;  /* 0x0000ffff26077812 */ /* 0x000fe400078ec0ff */
[----:B------:R-:W-:Y:S02]  /*2620*/  MOV R6, 0x2640 ;  /* 0x0000264000067802 */ /* 0x000fe40000000f00 */
[----:B-1----:R-:W-:Y:S05]  /*2630*/  CALL.REL.NOINC `($__internal_3_$__cuda_sm20_div_u16) ;  /* 0x0000001c00a47944 */ /* 0x002fea0003c00000 */
[----:B------:R-:W-:Y:S05]  /*2640*/  WARPSYNC.ALL ;  /* 0x0000000000007948 */ /* 0x000fea0003800000 */
[----:B------:R-:W-:Y:S01]  /*2650*/  NOP ;  /* 0x0000000000007918 */ /* 0x000fe20000000000 */
[----:B------:R-:W-:Y:S02]  /*2660*/  ISETP.NE.AND P1, PT, R3, RZ, PT ;  /* 0x000000ff0300720c */ /* 0x000fe40003f25270 */
[----:B------:R-:W-:Y:S01]  /*2670*/  R2UR UR7, R4 ;  /* 0x00000000040772ca */ /* 0x000fe200000e0000 */
[----:B------:R-:W-:Y:S01]  /*2680*/  BAR.SYNC.DEFER_BLOCKING 0x8, 0x80 ;  /* 0x0202000000007b1d */ /* 0x000fe20000010000 */
[----:B------:R-:W-:Y:S01]  /*2690*/  IMAD R37, R21, 0x2000, R30 ;  /* 0x0000200015257824 */ /* 0x000fe200078e021e */
[----:B------:R-:W-:-:S03]  /*26a0*/  PRMT R39, R36, 0x9910, RZ ;  /* 0x0000991024277816 */ /* 0x000fc600000000ff */
[----:B------:R-:W-:-:S04]  /*26b0*/  IMAD R37, R28, 0x80, R37 ;  /* 0x000000801c257824 */ /* 0x000fc800078e0225 */
[--C-:B------:R-:W-:Y:S02]  /*26c0*/  IMAD R33, R27, 0x10, R37.reuse ;  /* 0x000000101b217824 */ /* 0x100fe400078e0225 */
[----:B------:R-:W-:Y:S01]  /*26d0*/  IMAD R41, R26, 0x10, R37 ;  /* 0x000000101a297824 */ /* 0x000fe200078e0225 */
[----:B------:R-:W-:-:S03]  /*26e0*/  UIMAD UR7, UR7, 0xe0, URZ ;  /* 0x000000e0070778a4 */ /* 0x000fc6000f8e02ff */
[----:B------:R-:W-:-:S06]  /*26f0*/  IMAD.IADD R41, R0, 0x1, R41 ;  /* 0x0000000100297824 */ /* 0x000fcc00078e0229 */
[----:B------:R-:W1:Y:S01]  /*2700*/  LDTM.x8 R12, tmem[UR7] ;  /* 0x00000007000c79ee */ /* 0x000e6200081c0000 */
[----:B------:R-:W-:Y:S01]  /*2710*/  NOP ;  /* 0x0000000000007918 */ /* 0x000fe20000000000 */
[----:B-1----:R-:W1:Y:S01]  /*2720*/  LDTM.x8 R4, tmem[UR7+0x8] ;  /* 0x00000807000479ee */ /* 0x002e6200081c0000 */
[----:B------:R-:W-:Y:S02]  /*2730*/  F2FP.BF16.F32.PACK_AB R12, R13, R12 ;  /* 0x0000000c0d0c723e */ /* 0x000fe400000010ff */
[----:B------:R-:W-:Y:S02]  /*2740*/  F2FP.BF16.F32.PACK_AB R13, R15, R14 ;  /* 0x0000000e0f0d723e */ /* 0x000fe400000010ff */
[----:B------:R-:W-:Y:S01]  /*2750*/  F2FP.BF16.F32.PACK_AB R14, R17, R16 ;  /* 0x00000010110e723e */ /* 0x000fe200000010ff */
[----:B------:R-:W-:Y:S01]  /*2760*/  IMAD.IADD R16, R0, 0x1, R33 ;  /* 0x0000000100107824 */ /* 0x000fe200078e0221 */
[----:B------:R-:W-:Y:S02]  /*2770*/  F2FP.BF16.F32.PACK_AB R15, R19, R18 ;  /* 0x00000012130f723e */ /* 0x000fe400000010ff */
[----:B-1----:R-:W-:-:S02]  /*2780*/  F2FP.BF16.F32.PACK_AB R32, R5, R4 ;  /* 0x000000040520723e */ /* 0x002fc400000010ff */
[----:B------:R-:W-:Y:S01]  /*2790*/  PRMT R4, R35, 0x9910, RZ ;  /* 0x0000991023047816 */ /* 0x000fe200000000ff */
[----:B------:R1:W-:Y:S01]  /*27a0*/  STS.128 [R16], R12 ;  /* 0x0000000c10007388 */ /* 0x0003e20000000c00 */
[----:B------:R-:W-:Y:S01]  /*27b0*/  NOP ;  /* 0x0000000000007918 */ /* 0x000fe20000000000 */
[----:B------:R-:W-:Y:S02]  /*27c0*/  F2FP.BF16.F32.PACK_AB R33, R7, R6 ;  /* 0x000000060721723e */ /* 0x000fe400000010ff */
[----:B------:R-:W-:Y:S01]  /*27d0*/  F2FP.BF16.F32.PACK_AB R34, R9, R8 ;  /* 0x000000080922723e */ /* 0x000fe200000010ff */
[----:B------:R-:W-:Y:S01]  /*27e0*/  IMAD R39, R39, R4, RZ ;  /* 0x0000000427277224 */ /* 0x000fe200078e02ff */
[----:B------:R-:W-:-:S03]  /*27f0*/  F2FP.BF16.F32.PACK_AB R35, R11, R10 ;  /* 0x0000000a0b23723e */ /* 0x000fc600000010ff */
[----:B------:R-:W-:Y:S02]  /*2800*/  IMAD.MOV R39, RZ, RZ, -R39 ;  /* 0x000000ffff277224 */ /* 0x000fe400078e0a27 */
[----:B------:R2:W-:Y:S03]  /*2810*/  STS.128 [R41], R32 ;  /* 0x0000002029007388 */ /* 0x0005e60000000c00 */
[----:B------:R-:W-:-:S05]  /*2820*/  PRMT R39, R39, 0x7710, RZ ;  /* 0x0000771027277816 */ /* 0x000fca00000000ff */
[----:B------:R-:W-:-:S05]  /*2830*/  IMAD.IADD R39, R38, 0x1, R39 ;  /* 0x0000000126277824 */ /* 0x000fca00078e0227 */
[----:B------:R-:W-:-:S05]  /*2840*/  LOP3.LUT R39, R39, 0xffff, RZ, 0xc0, !PT ;  /* 0x0000ffff27277812 */ /* 0x000fca00078ec0ff */
[----:B------:R-:W-:Y:S01]  /*2850*/  IMAD R40, R40, 0x10, R39 ;  /* 0x0000001028287824 */ /* 0x000fe200078e0227 */
[----:B-1----:R-:W1:Y:S01]  /*2860*/  LDTM.x8 R12, tmem[UR7+0x10] ;  /* 0x00001007000c79ee */ /* 0x002e6200081c0000 */
[----:B------:R-:W-:Y:S01]  /*2870*/  NOP ;  /* 0x0000000000007918 */ /* 0x000fe20000000000 */
[----:B-1----:R-:W1:Y:S01]  /*2880*/  LDTM.x8 R4, tmem[UR7+0x18] ;  /* 0x00001807000479ee */ /* 0x002e6200081c0000 */
[----:B--2---:R-:W-:Y:S01]  /*2890*/  LOP3.LUT R32, R36, 0xffff, RZ, 0xc0, !PT ;  /* 0x0000ffff24207812 */ /* 0x004fe200078ec0ff */
[----:B------:R-:W-:-:S04]  /*28a0*/  IMAD.SHL.U32 R33, R40, 0x80, RZ ;  /* 0x0000008028217824 */ /* 0x000fc800078e00ff */
[----:B------:R-:W-:Y:S01]  /*28b0*/  IMAD R32, R32, 0xe0, RZ ;  /* 0x000000e020207824 */ /* 0x000fe200078e02ff */
[----:B------:R-:W-:Y:S02]  /*28c0*/  F2FP.BF16.F32.PACK_AB R12, R13, R12 ;  /* 0x0000000c0d0c723e */ /* 0x000fe400000010ff */
[----:B------:R-:W-:Y:S02]  /*28d0*/  F2FP.BF16.F32.PACK_AB R13, R15, R14 ;  /* 0x0000000e0f0d723e */ /* 0x000fe400000010ff */
[----:B------:R-:W-:Y:S01]  /*28e0*/  F2FP.BF16.F32.PACK_AB R14, R17, R16 ;  /* 0x00000010110e723e */ /* 0x000fe200000010ff */
[--C-:B------:R-:W-:Y:S01]  /*28f0*/  IMAD R17, R25, 0x10, R37.reuse ;  /* 0x0000001019117824 */ /* 0x100fe200078e0225 */
[----:B------:R-:W-:Y:S01]  /*2900*/  F2FP.BF16.F32.PACK_AB R15, R19, R18 ;  /* 0x00000012130f723e */ /* 0x000fe200000010ff */
[----:B------:R-:W-:Y:S01]  /*2910*/  IMAD R37, R24, 0x10, R37 ;  /* 0x0000001018257824 */ /* 0x000fe200078e0225 */
[----:B-1----:R-:W-:Y:S01]  /*2920*/  F2FP.BF16.F32.PACK_AB R4, R5, R4 ;  /* 0x000000040504723e */ /* 0x002fe200000010ff */
[C---:B------:R-:W-:Y:S01]  /*2930*/  IMAD.IADD R17, R0.reuse, 0x1, R17 ;  /* 0x0000000100117824 */ /* 0x040fe200078e0211 */
[----:B------:R-:W-:Y:S01]  /*2940*/  F2FP.BF16.F32.PACK_AB R5, R7, R6 ;  /* 0x000000060705723e */ /* 0x000fe200000010ff */
[----:B------:R-:W-:Y:S01]  /*2950*/  IMAD.IADD R37, R0, 0x1, R37 ;  /* 0x0000000100257824 */ /* 0x000fe200078e0225 */
[----:B------:R-:W-:-:S02]  /*2960*/  F2FP.BF16.F32.PACK_AB R6, R9, R8 ;  /* 0x000000080906723e */ /* 0x000fc400000010ff */
[----:B------:R-:W-:Y:S01]  /*2970*/  F2FP.BF16.F32.PACK_AB R7, R11, R10 ;  /* 0x0000000a0b07723e */ /* 0x000fe200000010ff */
[----:B------:R1:W-:Y:S01]  /*2980*/  STS.128 [R17], R12 ;  /* 0x0000000c11007388 */ /* 0x0003e20000000c00 */
[----:B------:R-:W-:-:S03]  /*2990*/  NOP ;  /* 0x0000000000007918 */ /* 0x000fc60000000000 */
[----:B------:R1:W-:Y:S01]  /*29a0*/  STS.128 [R37], R4 ;  /* 0x0000000425007388 */ /* 0x0003e20000000c00 */
[----:B------:R2:W-:Y:S06]  /*29b0*/  MEMBAR.ALL.CTA ;  /* 0x0000000000007992 */ /* 0x0005ec0000008000 */
[----:B--2---:R-:W2:Y:S02]  /*29c0*/  FENCE.VIEW.ASYNC.S ;  /* 0x00000000000073c6 */ /* 0x004ea40000000000 */
[----:B--2---:R-:W-:Y:S06]  /*29d0*/  BAR.SYNC.DEFER_BLOCKING 0x8, 0x80 ;  /* 0x0202000000007b1d */ /* 0x004fec0000010000 */
[----:B------:R-:W-:Y:S05]  /*29e0*/  @P1 BRA `(.L_x_35) ;  /* 0x0000000000381947 */ /* 0x000fea0003800000 */
[----:B------:R-:W-:Y:S01]  /*29f0*/  ELECT P2, URZ, PT ;  /* 0x0000000000ff782f */ /* 0x000fe20003840000 */
[----:B------:R-:W-:-:S12]  /*2a00*/  BSSY.RECONVERGENT B0, `(.L_x_35) ;  /* 0x000000c000007945 */ /* 0x000fd80003800200 */
[----:B------:R-:W-:Y:S05]  /*2a10*/  @!P2 BRA `(.L_x_36) ;  /* 0x000000000028a947 */ /* 0x000fea0003800000 */
[----:B------:R-:W2:Y:S01]  /*2a20*/  LDCU.64 UR8, c[0x0][0x348] ;  /* 0x00006900ff0877ac */ /* 0x000ea20008000a00 */
[----:B------:R-:W-:Y:S02]  /*2a30*/  R2UR UR10, R21 ;  /* 0x00000000150a72ca */ /* 0x000fe400000e0000 */
[----:B------:R-:W-:Y:S02]  /*2a40*/  R2UR UR4, R0 ;  /* 0x00000000000472ca */ /* 0x000fe400000e0000 */
[----:B------:R-:W-:Y:S02]  /*2a50*/  R2UR UR5, R32 ;  /* 0x00000000200572ca */ /* 0x000fe400000e0000 */
[----:B------:R-:W-:-:S09]  /*2a60*/  R2UR UR6, R33 ;  /* 0x00000000210672ca */ /* 0x000fd200000e0000 */
[----:B------:R-:W-:Y:S02]  /*2a70*/  ULEA UR4, UR10, UR4, 0xd ;  /* 0x000000040a047291 */ /* 0x000fe4000f8e68ff */
[----:B--2---:R-:W-:-:S04]  /*2a80*/  UIADD3 UR8, UP0, UPT, UR8, 0x240, URZ ;  /* 0x0000024008087890 */ /* 0x004fc8000ff1e0ff */
[----:B------:R-:W-:-:S09]  /*2a90*/  UIADD3.X UR9, UPT, UPT, URZ, UR9, URZ, UP0, !UPT ;  /* 0x00000009ff097290 */ /* 0x000fd200087fe4ff */
[----:B------:R2:W-:Y:S02]  /*2aa0*/  UTMASTG.2D [UR4], [UR8] ;  /* 0x00000004080073b5 */ /* 0x0005e40008008000 */
[----:B--2---:R0:W-:Y:S02]  /*2ab0*/  UTMACMDFLUSH ;  /* 0x00000000000079b7 */ /* 0x0041e40000000000 */
.L_x_36:
[----:B------:R-:W-:Y:S05]  /*2ac0*/  BSYNC.RECONVERGENT B0 ;  /* 0x0000000000007941 */ /* 0x000fea0003800200 */
.L_x_35:
[----:B------:R-:W-:Y:S05]  /*2ad0*/  @P1 BRA `(.L_x_37) ;  /* 0x0000000000041947 */ /* 0x000fea0003800000 */
[----:B------:R-:W-:-:S04]  /*2ae0*/  DEPBAR.LE SB0, 0x1 ;  /* 0x000080400000791a */ /* 0x000fc80000000000 */
.L_x_37:
[----:B------:R-:W-:Y:S01]  /*2af0*/  BAR.SYNC.DEFER_BLOCKING 0x8, 0x80 ;  /* 0x0202000000007b1d */ /* 0x000fe20000010000 */
[----:B------:R-:W-:-:S04]  /*2b00*/  LOP3.LUT R53, R21, 0x1, RZ, 0xc0, !PT ;  /* 0x0000000115357812 */ /* 0x000fc800078ec0ff */
[----:B------:R-:W-:Y:S01]  /*2b10*/  LOP3.LUT R21, R53, 0x1, RZ, 0x3c, !PT ;  /* 0x0000000135157812 */ /* 0x000fe200078e3cff */
[----:B-1----:R-:W1:Y:S04]  /*2b20*/  LDTM.x8 R12, tmem[UR7+0x20] ;  /* 0x00002007000c79ee */ /* 0x002e6800081c0000 */
[C---:B------:R-:W-:Y:S02]  /*2b30*/  IMAD R35, R21.reuse, 0x2000, R30 ;  /* 0x0000200015237824 */ /* 0x040fe400078e021e */
[----:B------:R-:W-:Y:S02]  /*2b40*/  IMAD R50, R21, 0x2000, R0 ;  /* 0x0000200015327824 */ /* 0x000fe400078e0200 */
[----:B------:R-:W-:-:S04]  /*2b50*/  IMAD R34, R28, 0x80, R35 ;  /* 0x000000801c227824 */ /* 0x000fc800078e0223 */
[--C-:B------:R-:W-:Y:S02]  /*2b60*/  IMAD R37, R27, 0x10, R34.reuse ;  /* 0x000000101b257824 */ /* 0x100fe400078e0222 */
[--C-:B------:R-:W-:Y:S02]  /*2b70*/  IMAD R35, R26, 0x10, R34.reuse ;  /* 0x000000101a237824 */ /* 0x100fe400078e0222 */
[C---:B------:R-:W-:Y:S01]  /*2b80*/  IMAD.IADD R37, R0.reuse, 0x1, R37 ;  /* 0x0000000100257824 */ /* 0x040fe200078e0225 */
[----:B------:R-:W-:Y:S01]  /*2b90*/  NOP ;  /* 0x0000000000007918 */ /* 0x000fe20000000000 */
[----:B-1----:R-:W1:Y:S01]  /*2ba0*/  LDTM.x8 R4, tmem[UR7+0x28] ;  /* 0x00002807000479ee */ /* 0x002e6200081c0000 */
[----:B------:R-:W-:Y:S02]  /*2bb0*/  IMAD.IADD R35, R0, 0x1, R35 ;  /* 0x0000000100237824 */ /* 0x000fe400078e0223 */
[--C-:B------:R-:W-:Y:S02]  /*2bc0*/  IMAD R39, R25, 0x10, R34.reuse ;  /* 0x0000001019277824 */ /* 0x100fe400078e0222 */
[----:B------:R-:W-:Y:S01]  /*2bd0*/  IMAD R51, R24, 0x10, R34 ;  /* 0x0000001018337824 */ /* 0x000fe200078e0222 */
[----:B------:R-:W-:Y:S01]  /*2be0*/  F2FP.BF16.F32.PACK_AB R44, R13, R12 ;  /* 0x0000000c0d2c723e */ /* 0x000fe200000010ff */
[C---:B------:R-:W-:Y:S01]  /*2bf0*/  IMAD.IADD R39, R0.reuse, 0x1, R39 ;  /* 0x0000000100277824 */ /* 0x040fe200078e0227 */
[----:B------:R-:W-:Y:S01]  /*2c00*/  F2FP.BF16.F32.PACK_AB R45, R15, R14 ;  /* 0x0000000e0f2d723e */ /* 0x000fe200000010ff */
[----:B------:R-:W-:Y:S01]  /*2c10*/  IMAD.IADD R51, R0, 0x1, R51 ;  /* 0x0000000100337824 */ /* 0x000fe200078e0233 */
[----:B------:R-:W-:-:S02]  /*2c20*/  F2FP.BF16.F32.PACK_AB R46, R17, R16 ;  /* 0x00000010112e723e */ /* 0x000fc400000010ff */
[----:B------:R-:W-:-:S05]  /*2c30*/  F2FP.BF16.F32.PACK_AB R47, R19, R18 ;  /* 0x00000012132f723e */ /* 0x000fca00000010ff */
[----:B------:R2:W-:Y:S01]  /*2c40*/  STS.128 [R37], R44 ;  /* 0x0000002c25007388 */ /* 0x0005e20000000c00 */
[----:B------:R-:W-:Y:S01]  /*2c50*/  NOP ;  /* 0x0000000000007918 */ /* 0x000fe20000000000 */
[----:B-1----:R-:W1:Y:S01]  /*2c60*/  LDTM.x8 R12, tmem[UR7+0x30] ;  /* 0x00003007000c79ee */ /* 0x002e6200081c0000 */
[----:B------:R-:W-:Y:S02]  /*2c70*/  F2FP.BF16.F32.PACK_AB R40, R5, R4 ;  /* 0x000000040528723e */ /* 0x000fe400000010ff */
[----:B------:R-:W-:Y:S02]  /*2c80*/  F2FP.BF16.F32.PACK_AB R41, R7, R6 ;  /* 0x000000060729723e */ /* 0x000fe400000010ff */
[----:B------:R-:W-:Y:S02]  /*2c90*/  F2FP.BF16.F32.PACK_AB R42, R9, R8 ;  /* 0x00000008092a723e */ /* 0x000fe400000010ff */
        /* <DEDUP_REMOVED lines=10> */
[----:B-1----:R-:W-:Y:S02]  /*2d40*/  F2FP.BF16.F32.PACK_AB R4, R5, R4 ;  /* 0x000000040504723e */ /* 0x002fe400000010ff */
[----:B------:R-:W-:Y:S02]  /*2d50*/  F2FP.BF16.F32.PACK_AB R5, R7, R6 ;  /* 0x000000060705723e */ /* 0x000fe400000010ff */
[----:B------:R-:W-:Y:S02]  /*2d60*/  F2FP.BF16.F32.PACK_AB R6, R9, R8 ;  /* 0x000000080906723e */ /* 0x000fe400000010ff */
[----:B------:R-:W-:-:S05]  /*2d70*/  F2FP.BF16.F32.PACK_AB R7, R11, R10 ;  /* 0x0000000a0b07723e */ /* 0x000fca00000010ff */
[----:B------:R2:W-:Y:S01]  /*2d80*/  STS.128 [R51], R4 ;  /* 0x0000000433007388 */ /* 0x0005e20000000c00 */
[----:B------:R1:W-:Y:S06]  /*2d90*/  MEMBAR.ALL.CTA ;  /* 0x0000000000007992 */ /* 0x0003ec0000008000 */
[----:B-1----:R-:W1:Y:S02]  /*2da0*/  FENCE.VIEW.ASYNC.S ;  /* 0x00000000000073c6 */ /* 0x002e640000000000 */
[----:B-1----:R-:W-:Y:S06]  /*2db0*/  BAR.SYNC.DEFER_BLOCKING 0x8, 0x80 ;  /* 0x0202000000007b1d */ /* 0x002fec0000010000 */
[----:B------:R-:W-:Y:S05]  /*2dc0*/  @P1 BRA `(.L_x_38) ;  /* 0x0000000000381947 */ /* 0x000fea0003800000 */
[----:B------:R-:W-:Y:S01]  /*2dd0*/  ELECT P2, URZ, PT ;  /* 0x0000000000ff782f */ /* 0x000fe20003840000 */
[----:B------:R-:W-:-:S12]  /*2de0*/  BSSY.RECONVERGENT B0, `(.L_x_39) ;  /* 0x000000b000007945 */ /* 0x000fd80003800200 */
[----:B------:R-:W-:Y:S05]  /*2df0*/  @!P2 BRA `(.L_x_40) ;  /* 0x000000000024a947 */ /* 0x000fea0003800000 */
[----:B------:R-:W1:Y:S01]  /*2e00*/  LDCU.64 UR8, c[0x0][0x348] ;  /* 0x00006900ff0877ac */ /* 0x000e620008000a00 */
[----:B------:R-:W-:Y:S02]  /*2e10*/  R2UR UR5, R32 ;  /* 0x00000000200572ca */ /* 0x000fe400000e0000 */
[----:B------:R-:W-:Y:S02]  /*2e20*/  R2UR UR4, R50 ;  /* 0x00000000320472ca */ /* 0x000fe400000e0000 */
[----:B------:R-:W-:-:S09]  /*2e30*/  R2UR UR6, R33 ;  /* 0x00000000210672ca */ /* 0x000fd200000e0000 */
[----:B------:R-:W-:Y:S02]  /*2e40*/  UIADD3 UR5, UPT, UPT, UR5, 0x20, URZ ;  /* 0x0000002005057890 */ /* 0x000fe4000fffe0ff */
[----:B-1----:R-:W-:-:S04]  /*2e50*/  UIADD3 UR8, UP0, UPT, UR8, 0x240, URZ ;  /* 0x0000024008087890 */ /* 0x002fc8000ff1e0ff */
[----:B------:R-:W-:-:S09]  /*2e60*/  UIADD3.X UR9, UPT, UPT, URZ, UR9, URZ, UP0, !UPT ;  /* 0x00000009ff097290 */ /* 0x000fd200087fe4ff */
[----:B------:R1:W-:Y:S02]  /*2e70*/  UTMASTG.2D [UR4], [UR8] ;  /* 0x00000004080073b5 */ /* 0x0003e40008008000 */
[----:B-1----:R0:W-:Y:S02]  /*2e80*/  UTMACMDFLUSH ;  /* 0x00000000000079b7 */ /* 0x0021e40000000000 */
.L_x_40:
[----:B------:R-:W-:Y:S05]  /*2e90*/  BSYNC.RECONVERGENT B0 ;  /* 0x0000000000007941 */ /* 0x000fea0003800200 */
.L_x_39:
[----:B------:R-:W-:-:S04]  /*2ea0*/  DEPBAR.LE SB0, 0x1 ;  /* 0x000080400000791a */ /* 0x000fc80000000000 */
.L_x_38:
[----:B------:R-:W-:Y:S01]  /*2eb0*/  BAR.SYNC.DEFER_BLOCKING 0x8, 0x80 ;  /* 0x0202000000007b1d */ /* 0x000fe20000010000 */
[C---:B--2---:R-:W-:Y:S02]  /*2ec0*/  IMAD R41, R53.reuse, 0x2000, R30 ;  /* 0x0000200035297824 */ /* 0x044fe400078e021e */
[----:B------:R-:W-:Y:S02]  /*2ed0*/  IMAD R48, R53, 0x2000, R0 ;  /* 0x0000200035307824 */ /* 0x000fe400078e0200 */
[----:B------:R-:W-:Y:S01]  /*2ee0*/  IMAD R38, R28, 0x80, R41 ;  /* 0x000000801c267824 */ /* 0x000fe200078e0229 */
[----:B------:R-:W1:Y:S03]  /*2ef0*/  LDTM.x8 R12, tmem[UR7+0x40] ;  /* 0x00004007000c79ee */ /* 0x000e6600081c0000 */
[----:B------:R-:W-:-:S04]  /*2f00*/  IMAD R49, R24, 0x10, R38 ;  /* 0x0000001018317824 */ /* 0x000fc800078e0226 */
[C---:B------:R-:W-:Y:S01]  /*2f10*/  IMAD.IADD R49, R0.reuse, 0x1, R49 ;  /* 0x0000000100317824 */ /* 0x040fe200078e0231 */
[----:B------:R-:W-:Y:S01]  /*2f20*/  NOP ;  /* 0x0000000000007918 */ /* 0x000fe20000000000 */
[----:B-1----:R-:W1:Y:S01]  /*2f30*/  LDTM.x8 R4, tmem[UR7+0x48] ;  /* 0x00004807000479ee */ /* 0x002e6200081c0000 */
[----:B------:R-:W-:Y:S01]  /*2f40*/  F2FP.BF16.F32.PACK_AB R44, R13, R12 ;  /* 0x0000000c0d2c723e */ /* 0x000fe200000010ff */
[----:B------:R-:W-:Y:S01]  /*2f50*/  IMAD R13, R27, 0x10, R38 ;  /* 0x000000101b0d7824 */ /* 0x000fe200078e0226 */
[----:B------:R-:W-:Y:S02]  /*2f60*/  F2FP.BF16.F32.PACK_AB R45, R15, R14 ;  /* 0x0000000e0f2d723e */ /* 0x000fe400000010ff */
[----:B------:R-:W-:Y:S01]  /*2f70*/  F2FP.BF16.F32.PACK_AB R46, R17, R16 ;  /* 0x00000010112e723e */ /* 0x000fe200000010ff */
[----:B------:R-:W-:Y:S01]  /*2f80*/  IMAD.IADD R36, R0, 0x1, R13 ;  /* 0x0000000100247824 */ /* 0x000fe200078e020d */
[----:B------:R-:W-:-:S05]  /*2f90*/  F2FP.BF16.F32.PACK_AB R47, R19, R18 ;  /* 0x00000012132f723e */ /* 0x000fca00000010ff */
[----:B------:R2:W-:Y:S01]  /*2fa0*/  STS.128 [R36], R44 ;  /* 0x0000002c24007388 */ /* 0x0005e20000000c00 */
        /* <DEDUP_REMOVED lines=11> */
[----:B------:R-:W-:Y:S02]  /*3060*/  F2FP.BF16.F32.PACK_AB R12, R13, R12 ;  /* 0x0000000c0d0c723e */ /* 0x000fe400000010ff */
[----:B------:R-:W-:Y:S02]  /*3070*/  F2FP.BF16.F32.PACK_AB R13, R15, R14 ;  /* 0x0000000e0f0d723e */ /* 0x000fe400000010ff */
[----:B------:R-:W-:Y:S01]  /*3080*/  F2FP.BF16.F32.PACK_AB R14, R17, R16 ;  /* 0x00000010110e723e */ /* 0x000fe200000010ff */
[----:B------:R-:W-:Y:S01]  /*3090*/  IMAD R17, R25, 0x10, R38 ;  /* 0x0000001019117824 */ /* 0x000fe200078e0226 */
[----:B------:R-:W-:-:S03]  /*30a0*/  F2FP.BF16.F32.PACK_AB R15, R19, R18 ;  /* 0x00000012130f723e */ /* 0x000fc600000010ff */
[----:B------:R-:W-:-:S05]  /*30b0*/  IMAD.IADD R38, R0, 0x1, R17 ;  /* 0x0000000100267824 */ /* 0x000fca00078e0211 */
        /* <DEDUP_REMOVED lines=23> */
.L_x_43:
[----:B------:R-:W-:Y:S05]  /*3230*/  BSYNC.RECONVERGENT B0 ;  /* 0x0000000000007941 */ /* 0x000fea0003800200 */
.L_x_42:
[----:B------:R-:W-:-:S04]  /*3240*/  DEPBAR.LE SB0, 0x1 ;  /* 0x000080400000791a */ /* 0x000fc80000000000 */
.L_x_41:
[----:B------:R-:W-:Y:S06]  /*3250*/  BAR.SYNC.DEFER_BLOCKING 0x8, 0x80 ;  /* 0x0202000000007b1d */ /* 0x000fec0000010000 */
[----:B--2---:R-:W1:Y:S01]  /*3260*/  LDTM.x8 R12, tmem[UR7+0x60] ;  /* 0x00006007000c79ee */ /* 0x004e6200081c0000 */
[----:B------:R-:W-:Y:S01]  /*3270*/  NOP ;  /* 0x0000000000007918 */ /* 0x000fe20000000000 */
[----:B-1----:R-:W1:Y:S01]  /*3280*/  LDTM.x8 R4, tmem[UR7+0x68] ;  /* 0x00006807000479ee */ /* 0x002e6200081c0000 */
[----:B------:R-:W-:Y:S02]  /*3290*/  F2FP.BF16.F32.PACK_AB R44, R13, R12 ;  /* 0x0000000c0d2c723e */ /* 0x000fe400000010ff */
[----:B------:R-:W-:-:S02]  /*32a0*/  F2FP.BF16.F32.PACK_AB R45, R15, R14 ;  /* 0x0000000e0f2d723e */ /* 0x000fc400000010ff */
        /* <DEDUP_REMOVED lines=39> */
.L_x_46:
[----:B------:R-:W-:Y:S05]  /*3520*/  BSYNC.RECONVERGENT B0 ;  /* 0x0000000000007941 */ /* 0x000fea0003800200 */
.L_x_45:
[----:B------:R-:W-:-:S04]  /*3530*/  DEPBAR.LE SB0, 0x1 ;  /* 0x000080400000791a */ /* 0x000fc80000000000 */
.L_x_44:
        /* <DEDUP_REMOVED lines=45> */
.L_x_49:
[----:B------:R-:W-:Y:S05]  /*3810*/  BSYNC.RECONVERGENT B0 ;  /* 0x0000000000007941 */ /* 0x000fea0003800200 */
.L_x_48:
[----:B------:R-:W-:-:S04]  /*3820*/  DEPBAR.LE SB0, 0x1 ;  /* 0x000080400000791a */ /* 0x000fc80000000000 */
.L_x_47:
        /* <DEDUP_REMOVED lines=45> */
.L_x_52:
[----:B------:R-:W-:Y:S05]  /*3b00*/  BSYNC.RECONVERGENT B0 ;  /* 0x0000000000007941 */ /* 0x000fea0003800200 */
.L_x_51:
[----:B------:R-:W-:-:S04]  /*3b10*/  DEPBAR.LE SB0, 0x1 ;  /* 0x000080400000791a */ /* 0x000fc80000000000 */
.L_x_50:
[----:B------:R-:W-:Y:S01]  /*3b20*/  BAR.SYNC.DEFER_BLOCKING 0x8, 0x80 ;  /* 0x0202000000007b1d */ /* 0x000fe20000010000 */
[----:B------:R-:W-:-:S05]  /*3b30*/  VIADD R2, R2, 0x31870 ;  /* 0x0003187002027836 */ /* 0x000fca0000000000 */
[----:B------:R-:W-:Y:S01]  /*3b40*/  PRMT R2, RZ, 0x654, R2 ;  /* 0x00000654ff027816 */ /* 0x000fe20000000002 */
[----:B--2---:R-:W1:Y:S01]  /*3b50*/  LDTM.x8 R12, tmem[UR7+0xc0] ;  /* 0x0000c007000c79ee */ /* 0x004e6200081c0000 */
        /* <DEDUP_REMOVED lines=27> */
[----:B------:R-:W-:Y:S01]  /*3d10*/  NOP ;  /* 0x0000000000007918 */ /* 0x000fe20000000000 */
[----:B------:R2:W-:Y:S01]  /*3d20*/  SYNCS.ARRIVE.TRANS64.RED.A1T0 RZ, [R2+URZ], RZ ;  /* 0x000000ff02ff79a7 */ /* 0x0005e200081004ff */
        /* <DEDUP_REMOVED lines=16> */
.L_x_54:
[----:B------:R-:W-:Y:S05]  /*3e30*/  BSYNC.RECONVERGENT B0 ;  /* 0x0000000000007941 */ /* 0x000fea0003800200 */
.L_x_53:
[----:B------:R-:W-:Y:S02]  /*3e40*/  IADD3 R23, PT, PT, R23, 0x8c, RZ ;  /* 0x0000008c17177810 */ /* 0x000fe40007ffe0ff */
[----:B------:R-:W-:Y:S01]  /*3e50*/  IADD3 R29, PT, PT, R29, 0x8c, RZ ;  /* 0x0000008c1d1d7810 */ /* 0x000fe20007ffe0ff */
[----:B------:R-:W-:Y:S06]  /*3e60*/  @P0 BRA `(.L_x_55) ;  /* 0xffffffe400800947 */ /* 0x000fec000383ffff */
.L_x_32:
[----:B------:R-:W-:-:S13]  /*3e70*/  ISETP.NE.AND P0, PT, R3, 0x3, PT ;  /* 0x000000030300780c */ /* 0x000fda0003f05270 */
[----:B------:R-:W-:Y:S05]  /*3e80*/  @P0 EXIT ;  /* 0x000000000000094d */ /* 0x000fea0003800000 */
[----:B------:R-:W-:Y:S05]  /*3e90*/  WARPSYNC.ALL ;  /* 0x0000000000007948 */ /* 0x000fea0003800000 */
[----:B------:R-:W-:Y:S01]  /*3ea0*/  NOP ;  /* 0x0000000000007918 */ /* 0x000fe20000000000 */
[----:B------:R-:W1:Y:S01]  /*3eb0*/  S2UR UR5, SR_CgaCtaId ;  /* 0x00000000000579c3 */ /* 0x000e620000008800 */
[----:B------:R-:W-:Y:S02]  /*3ec0*/  UMOV UR4, 0x50 ;  /* 0x0000005000047882 */ /* 0x000fe40000000000 */
[----:B-1----:R-:W-:-:S09]  /*3ed0*/  ULEA UR5, UR5, UR4, 0x18 ;  /* 0x0000000405057291 */ /* 0x002fd2000f8ec0ff */
[----:B--2---:R-:W1:Y:S02]  /*3ee0*/  LDS R2, [UR5] ;  /* 0x00000005ff027984 */ /* 0x004e640008000800 */
[----:B-1----:R-:W-:-:S04]  /*3ef0*/  LOP3.LUT R0, R2, 0xffff, RZ, 0xc0, !PT ;  /* 0x0000ffff02007812 */ /* 0x002fc800078ec0ff */
[----:B------:R-:W-:-:S13]  /*3f00*/  ISETP.NE.AND P0, PT, R0, 0xffff, PT ;  /* 0x0000ffff0000780c */ /* 0x000fda0003f05270 */
[----:B------:R-:W-:Y:S05]  /*3f10*/  @P0 BRA `(.L_x_56) ;  /* 0x0000000000480947 */ /* 0x000fea0003800000 */
[----:B------:R-:W-:-:S04]  /*3f20*/  SHF.R.U32.HI R0, RZ, 0x10, R2 ;  /* 0x00000010ff007819 */ /* 0x000fc80000011602 */
[----:B------:R-:W-:-:S04]  /*3f30*/  LOP3.LUT R0, R0, 0x1, RZ, 0xc0, !PT ;  /* 0x0000000100007812 */ /* 0x000fc800078ec0ff */
[----:B------:R-:W-:-:S13]  /*3f40*/  ISETP.NE.AND P0, PT, R0, 0x1, PT ;  /* 0x000000010000780c */ /* 0x000fda0003f05270 */
[----:B------:R-:W-:Y:S05]  /*3f50*/  @P0 BRA `(.L_x_57) ;  /* 0x00000000002c0947 */ /* 0x000fea0003800000 */
[----:B------:R-:W1:Y:S01]  /*3f60*/  S2R R0, SR_LANEID ;  /* 0x0000000000007919 */ /* 0x000e620000000000 */
[----:B------:R-:W-:Y:S01]  /*3f70*/  IMAD.MOV.U32 R2, RZ, RZ, -0x20000 ;  /* 0xfffe0000ff027424 */ /* 0x000fe200078e00ff */
[----:B------:R-:W-:Y:S02]  /*3f80*/  VOTEU.ANY UR6, UPT, PT ;  /* 0x0000000000067886 */ /* 0x000fe400038e0100 */
[----:B------:R-:W-:Y:S01]  /*3f90*/  UFLO.U32 UR6, UR6 ;  /* 0x00000006000672bd */ /* 0x000fe200080e0000 */
[----:B------:R-:W2:Y:S05]  /*3fa0*/  REDUX UR4, R2 ;  /* 0x00000000020473c4 */ /* 0x000eaa0000000000 */
[----:B-1----:R-:W-:-:S02]  /*3fb0*/  ISETP.EQ.U32.AND P0, PT, R0, UR6, PT ;  /* 0x0000000600007c0c */ /* 0x002fc4000bf02070 */
[----:B--2---:R-:W-:Y:S01]  /*3fc0*/  MOV R0, UR4 ;  /* 0x0000000400007c02 */ /* 0x004fe20008000f00 */
[----:B------:R-:W-:-:S05]  /*3fd0*/  UMOV UR4, 0xfffe0000 ;  /* 0xfffe000000047882 */ /* 0x000fca0000000000 */
[----:B------:R1:W-:Y:S05]  /*3fe0*/  UTCATOMSWS.AND URZ, UR4 ;  /* 0x0000000400ff79e3 */ /* 0x0003ea0008000000 */
[----:B------:R1:W-:Y:S01]  /*3ff0*/  @P0 ATOMS.AND RZ, [UR5], R0 ;  /* 0x00000000ffff098c */ /* 0x0003e2000a800005 */
[----:B------:R-:W-:Y:S05]  /*4000*/  BRA `(.L_x_58) ;  /* 0x0000000000147947 */ /* 0x000fea0003800000 */
.L_x_57:
[----:B------:R-:W-:Y:S02]  /*4010*/  MOV R2, 0x4030 ;  /* 0x0000403000027802 */ /* 0x000fe40000000f00 */
[----:B------:R-:W-:Y:S05]  /*4020*/  CALL.REL.NOINC `($__internal_0_$__cuda_sm10x_tcgen05_guardrail_trap_col_being_dealloced_not_returned_by_alloc) ;  /* 0x0000000400047944 */ /* 0x000fea0003c00000 */
[----:B------:R-:W-:Y:S05]  /*4030*/  BRA `(.L_x_58) ;  /* 0x0000000000087947 */ /* 0x000fea0003800000 */
.L_x_56:
[----:B------:R-:W-:Y:S02]  /*4040*/  MOV R2, 0x4060 ;  /* 0x0000406000027802 */ /* 0x000fe40000000f00 */
[----:B------:R-:W-:Y:S05]  /*4050*/  CALL.REL.NOINC `($__internal_2_$__cuda_sm10x_tcgen05_guardrail_trap_unallocated_columns_being_dealloced) ;  /* 0x0000000400107944 */ /* 0x000fea0003c00000 */
.L_x_58:
[----:B------:R-:W-:Y:S01]  /*4060*/  NOP ;  /* 0x0000000000007918 */ /* 0x000fe20000000000 */
[----:B-1----:R-:W-:Y:S05]  /*4070*/  EXIT ;  /* 0x000000000000794d */ /* 0x002fea0003800000 */
.L_x_14:
[----:B------:R-:W-:-:S07]  /*4080*/  MOV R4, R5 ;  /* 0x0000000500047202 */ /* 0x000fce0000000f00 */
.L_x_59:
[----:B-1----:R1:W2:Y:S02]  /*4090*/  SYNCS.PHASECHK.TRANS64.TRYWAIT P0, [R2+URZ+0x31800], R5 ;  /* 0x03180005020075a7 */ /* 0x0022a400080011ff */
[----:B--2---:R-:W-:Y:S05]  /*40a0*/  @!P0 NANOSLEEP.SYNCS 0x989680 ;  /* 0x009896800000895d */ /* 0x004fea0003900000 */
[----:B------:R-:W2:Y:S02]  /*40b0*/  @!P0 SYNCS.PHASECHK.TRANS64 P0, [R2+URZ+0x31800], R5 ;  /* 0x03180005020085a7 */ /* 0x000ea400080010ff */
[----:B--2---:R-:W-:Y:S05]  /*40c0*/  @!P0 BRA `(.L_x_59) ;  /* 0xfffffffc00f08947 */ /* 0x004fea000383ffff */
[----:B------:R-:W-:Y:S05]  /*40d0*/  BRA `(.L_x_60) ;  /* 0xffffffc8005c7947 */ /* 0x000fea000383ffff */
.L_x_18:
[----:B------:R-:W-:Y:S02]  /*40e0*/  MOV R8, UR10 ;  /* 0x0000000a00087c02 */ /* 0x000fe40008000f00 */
[----:B------:R-:W-:Y:S02]  /*40f0*/  MOV R9, UR10 ;  /* 0x0000000a00097c02 */ /* 0x000fe40008000f00 */
[----:B------:R-:W-:-:S07]  /*4100*/  MOV R0, UR9 ;  /* 0x0000000900007c02 */ /* 0x000fce0008000f00 */
.L_x_61:
[----:B-1----:R1:W2:Y:S02]  /*4110*/  SYNCS.PHASECHK.TRANS64.TRYWAIT P0, [R0+URZ+0x31870], R9 ;  /* 0x03187009000075a7 */ /* 0x0022a400080011ff */
[----:B--2---:R-:W-:Y:S05]  /*4120*/  @!P0 NANOSLEEP.SYNCS 0x989680 ;  /* 0x009896800000895d */ /* 0x004fea0003900000 */
[----:B------:R-:W2:Y:S02]  /*4130*/  @!P0 SYNCS.PHASECHK.TRANS64 P0, [R0+URZ+0x31870], R9 ;  /* 0x03187009000085a7 */ /* 0x000ea400080010ff */
[----:B--2---:R-:W-:Y:S05]  /*4140*/  @!P0 BRA `(.L_x_61) ;  /* 0xfffffffc00f08947 */ /* 0x004fea000383ffff */
[----:B------:R-:W-:Y:S05]  /*4150*/  BRA `(.L_x_62) ;  /* 0xffffffcc00ec7947 */ /* 0x000fea000383ffff */
.L_x_19:
[----:B------:R-:W-:Y:S02]  /*4160*/  MOV R2, UR10 ;  /* 0x0000000a00027c02 */ /* 0x000fe40008000f00 */
[----:B------:R-:W-:Y:S07]  /*4170*/  MOV R8, R9 ;  /* 0x0000000900087202 */ /* 0x000fee0000000f00 */
.L_x_63:
[----:B-1----:R1:W2:Y:S02]  /*4180*/  SYNCS.PHASECHK.TRANS64.TRYWAIT P0, [R2+URZ+0x31840], R9 ;  /* 0x03184009020075a7 */ /* 0x0022a400080011ff */
[----:B--2---:R-:W-:Y:S05]  /*4190*/  @!P0 NANOSLEEP.SYNCS 0x989680 ;  /* 0x009896800000895d */ /* 0x004fea0003900000 */
[----:B------:R-:W2:Y:S02]  /*41a0*/  @!P0 SYNCS.PHASECHK.TRANS64 P0, [R2+URZ+0x31840], R9 ;  /* 0x03184009020085a7 */ /* 0x000ea400080010ff */
[----:B--2---:R-:W-:Y:S05]  /*41b0*/  @!P0 BRA `(.L_x_63) ;  /* 0xfffffffc00f08947 */ /* 0x004fea000383ffff */
[----:B------:R-:W-:Y:S05]  /*41c0*/  BRA `(.L_x_64) ;  /* 0xffffffcc00f07947 */ /* 0x000fea000383ffff */
.L_x_21:
[----:B------:R-:W-:Y:S02]  /*41d0*/  MOV R2, UR13 ;  /* 0x0000000d00027c02 */ /* 0x000fe40008000f00 */
[----:B------:R-:W-:Y:S07]  /*41e0*/  MOV R8, R9 ;  /* 0x0000000900087202 */ /* 0x000fee0000000f00 */
.L_x_65:
[----:B-1----:R1:W2:Y:S02]  /*41f0*/  SYNCS.PHASECHK.TRANS64.TRYWAIT P0, [R2+URZ+0x31840], R9 ;  /* 0x03184009020075a7 */ /* 0x0022a400080011ff */
[----:B--2---:R-:W-:Y:S05]  /*4200*/  @!P0 NANOSLEEP.SYNCS 0x989680 ;  /* 0x009896800000895d */ /* 0x004fea0003900000 */
[----:B------:R-:W2:Y:S02]  /*4210*/  @!P0 SYNCS.PHASECHK.TRANS64 P0, [R2+URZ+0x31840], R9 ;  /* 0x03184009020085a7 */ /* 0x000ea400080010ff */
[----:B--2---:R-:W-:Y:S05]  /*4220*/  @!P0 BRA `(.L_x_65) ;  /* 0xfffffffc00f08947 */ /* 0x004fea000383ffff */
[----:B------:R-:W-:Y:S05]  /*4230*/  BRA `(.L_x_66) ;  /* 0xffffffd000c87947 */ /* 0x000fea000383ffff */
.L_x_25:
[----:B------:R-:W-:-:S04]  /*4240*/  SHF.L.U32 R4, R9, 0x1f, RZ ;  /* 0x0000001f09047819 */ /* 0x000fc800000006ff */
[----:B------:R-:W-:-:S07]  /*4250*/  MOV R5, R4 ;  /* 0x0000000400057202 */ /* 0x000fce0000000f00 */
.L_x_67:
[----:B-1----:R1:W2:Y:S02]  /*4260*/  SYNCS.PHASECHK.TRANS64.TRYWAIT P0, [R3+URZ+0x31820], R5 ;  /* 0x03182005030075a7 */ /* 0x0022a400080011ff */
[----:B--2---:R-:W-:Y:S05]  /*4270*/  @!P0 NANOSLEEP.SYNCS 0x989680 ;  /* 0x009896800000895d */ /* 0x004fea0003900000 */
[----:B------:R-:W2:Y:S02]  /*4280*/  @!P0 SYNCS.PHASECHK.TRANS64 P0, [R3+URZ+0x31820], R5 ;  /* 0x03182005030085a7 */ /* 0x000ea400080010ff */
[----:B--2---:R-:W-:Y:S05]  /*4290*/  @!P0 BRA `(.L_x_67) ;  /* 0xfffffffc00f08947 */ /* 0x004fea000383ffff */
[----:B------:R-:W-:Y:S05]  /*42a0*/  BRA `(.L_x_68) ;  /* 0xffffffd800247947 */ /* 0x000fea000383ffff */
.L_x_26:
[----:B-1----:R-:W-:-:S07]  /*42b0*/  MOV R5, R4 ;  /* 0x0000000400057202 */ /* 0x002fce0000000f00 */
.L_x_69:
[----:B-1----:R1:W2:Y:S02]  /*42c0*/  SYNCS.PHASECHK.TRANS64.TRYWAIT P0, [R3+URZ+0x31828], R5 ;  /* 0x03182805030075a7 */ /* 0x0022a400080011ff */
[----:B--2---:R-:W-:Y:S05]  /*42d0*/  @!P0 NANOSLEEP.SYNCS 0x989680 ;  /* 0x009896800000895d */ /* 0x004fea0003900000 */
[----:B------:R-:W2:Y:S02]  /*42e0*/  @!P0 SYNCS.PHASECHK.TRANS64 P0, [R3+URZ+0x31828], R5 ;  /* 0x03182805030085a7 */ /* 0x000ea400080010ff */
[----:B--2---:R-:W-:Y:S05]  /*42f0*/  @!P0 BRA `(.L_x_69) ;  /* 0xfffffffc00f08947 */ /* 0x004fea000383ffff */
[----:B------:R-:W-:Y:S05]  /*4300*/  BRA `(.L_x_70) ;  /* 0xffffffd800b47947 */ /* 0x000fea000383ffff */
.L_x_27:
[----:B-1----:R-:W-:-:S07]  /*4310*/  MOV R5, R4 ;  /* 0x0000000400057202 */ /* 0x002fce0000000f00 */
.L_x_71:
[----:B-1----:R1:W2:Y:S02]  /*4320*/  SYNCS.PHASECHK.TRANS64.TRYWAIT P0, [R3+URZ+0x31830], R5 ;  /* 0x03183005030075a7 */ /* 0x0022a400080011ff */
[----:B--2---:R-:W-:Y:S05]  /*4330*/  @!P0 NANOSLEEP.SYNCS 0x989680 ;  /* 0x009896800000895d */ /* 0x004fea0003900000 */
[----:B------:R-:W2:Y:S02]  /*4340*/  @!P0 SYNCS.PHASECHK.TRANS64 P0, [R3+URZ+0x31830], R5 ;  /* 0x03183005030085a7 */ /* 0x000ea400080010ff */
[----:B--2---:R-:W-:Y:S05]  /*4350*/  @!P0 BRA `(.L_x_71) ;  /* 0xfffffffc00f08947 */ /* 0x004fea000383ffff */
[----:B------:R-:W-:Y:S05]  /*4360*/  BRA `(.L_x_72) ;  /* 0xffffffd800f47947 */ /* 0x000fea000383ffff */
.L_x_28:
[-C--:B------:R-:W-:Y:S02]  /*4370*/  MOV R20, R4.reuse ;  /* 0x0000000400147202 */ /* 0x080fe40000000f00 */
[----:B------:R-:W-:-:S07]  /*4380*/  MOV R21, R4 ;  /* 0x0000000400157202 */ /* 0x000fce0000000f00 */
.L_x_73:
[----:B-1----:R1:W2:Y:S02]  /*4390*/  SYNCS.PHASECHK.TRANS64.TRYWAIT P0, [R3+URZ+0x31838], R21 ;  /* 0x03183815030075a7 */ /* 0x0022a400080011ff */
[----:B--2---:R-:W-:Y:S05]  /*43a0*/  @!P0 NANOSLEEP.SYNCS 0x989680 ;  /* 0x009896800000895d */ /* 0x004fea0003900000 */
[----:B------:R-:W2:Y:S02]  /*43b0*/  @!P0 SYNCS.PHASECHK.TRANS64 P0, [R3+URZ+0x31838], R21 ;  /* 0x03183815030085a7 */ /* 0x000ea400080010ff */
[----:B--2---:R-:W-:Y:S05]  /*43c0*/  @!P0 BRA `(.L_x_73) ;  /* 0xfffffffc00f08947 */ /* 0x004fea000383ffff */
[----:B------:R-:W-:Y:S05]  /*43d0*/  BRA `(.L_x_74) ;  /* 0xffffffdc002c7947 */ /* 0x000fea000383ffff */
.L_x_33:
[----:B------:R-:W-:-:S07]  /*43e0*/  MOV R4, R5 ;  /* 0x0000000500047202 */ /* 0x000fce0000000f00 */
.L_x_75:
[----:B-1----:R1:W2:Y:S02]  /*43f0*/  SYNCS.PHASECHK.TRANS64.TRYWAIT P2, [R2+URZ+0x31860], R5 ;  /* 0x03186005020075a7 */ /* 0x0022a400080411ff */
[----:B--2---:R-:W-:Y:S05]  /*4400*/  @!P2 NANOSLEEP.SYNCS 0x989680 ;  /* 0x009896800000a95d */ /* 0x004fea0003900000 */
[----:B------:R-:W2:Y:S02]  /*4410*/  @!P2 SYNCS.PHASECHK.TRANS64 P2, [R2+URZ+0x31860], R5 ;  /* 0x031860050200a5a7 */ /* 0x000ea400080410ff */
[----:B--2---:R-:W-:Y:S05]  /*4420*/  @!P2 BRA `(.L_x_75) ;  /* 0xfffffffc00f0a947 */ /* 0x004fea000383ffff */
[----:B------:R-:W-:Y:S05]  /*4430*/  BRA `(.L_x_76) ;  /* 0xffffffe0005c7947 */ /* 0x000fea000383ffff */
        .weak           $__internal_0_$__cuda_sm10x_tcgen05_guardrail_trap_col_being_dealloced_not_returned_by_alloc
        .type           $__internal_0_$__cuda_sm10x_tcgen05_guardrail_trap_col_being_dealloced_not_returned_by_alloc,@function
        .size           $__internal_0_$__cuda_sm10x_tcgen05_guardrail_trap_col_being_dealloced_not_returned_by_alloc,($__internal_1_$__cuda_sm10x_tcgen05_guardrail_trap_phase_invalid_during_alloc - $__internal_0_$__cuda_sm10x_tcgen05_guardrail_trap_col_being_dealloced_not_returned_by_alloc)
$__internal_0_$__cuda_sm10x_tcgen05_guardrail_trap_col_being_dealloced_not_returned_by_alloc:
[----:B------:R-:W-:Y:S05]  /*4440*/  BPT.TRAP 0x1 ;  /* 0x000000040000795c */ /* 0x000fea0000300000 */
[----:B------:R-:W-:-:S04]  /*4450*/  HFMA2 R3, -RZ, RZ, 0, 0 ;  /* 0x00000000ff037431 */ /* 0x000fc800000001ff */
[----:B------:R-:W-:Y:S05]  /*4460*/  RET.REL.NODEC R2 `(_ZN9deep_gemm24sm100_fp8_gemm_1d1d_implILN4cute4UMMA5MajorE0ELS3_0ELj0ELj4096ELj7168ELj128ELj224ELj128ELj1ELj128ELj128ELj64ELj4ELj128ELj128ELj1ELb0ELj140ELNS_8GemmTypeE0ELb0EN7cutlass10bfloat16_tENS_16EpilogueIdentityEEEvPijjj14CUtensorMap_stS9_S9_S9_S9_) ;  /* 0xffffffb802e47950 */ /* 0x000fea0003c3ffff */
        .weak           $__internal_1_$__cuda_sm10x_tcgen05_guardrail_trap_phase_invalid_during_alloc
        .type           $__internal_1_$__cuda_sm10x_tcgen05_guardrail_trap_phase_invalid_during_alloc,@function
        .size           $__internal_1_$__cuda_sm10x_tcgen05_guardrail_trap_phase_invalid_during_alloc,($__internal_2_$__cuda_sm10x_tcgen05_guardrail_trap_unallocated_columns_being_dealloced - $__internal_1_$__cuda_sm10x_tcgen05_guardrail_trap_phase_invalid_during_alloc)
$__internal_1_$__cuda_sm10x_tcgen05_guardrail_trap_phase_invalid_during_alloc:
[----:B------:R-:W-:Y:S05]  /*4470*/  BPT.TRAP 0x1 ;  /* 0x000000040000795c */ /* 0x000fea0000300000 */
[----:B------:R-:W-:-:S04]  /*4480*/  MOV R5, 0x0 ;  /* 0x0000000000057802 */ /* 0x000fc80000000f00 */
[----:B------:R-:W-:Y:S05]  /*4490*/  RET.REL.NODEC R4 `(_ZN9deep_gemm24sm100_fp8_gemm_1d1d_implILN4cute4UMMA5MajorE0ELS3_0ELj0ELj4096ELj7168ELj128ELj224ELj128ELj1ELj128ELj128ELj64ELj4ELj128ELj128ELj1ELb0ELj140ELNS_8GemmTypeE0ELb0EN7cutlass10bfloat16_tENS_16EpilogueIdentityEEEvPijjj14CUtensorMap_stS9_S9_S9_S9_) ;  /* 0xffffffb804d87950 */ /* 0x000fea0003c3ffff */
        .weak           $__internal_2_$__cuda_sm10x_tcgen05_guardrail_trap_unallocated_columns_being_dealloced
        .type           $__internal_2_$__cuda_sm10x_tcgen05_guardrail_trap_unallocated_columns_being_dealloced,@function
        .size           $__internal_2_$__cuda_sm10x_tcgen05_guardrail_trap_unallocated_columns_being_dealloced,($__internal_3_$__cuda_sm20_div_u16 - $__internal_2_$__cuda_sm10x_tcgen05_guardrail_trap_unallocated_columns_being_dealloced)
$__internal_2_$__cuda_sm10x_tcgen05_guardrail_trap_unallocated_columns_being_dealloced:
[----:B------:R-:W-:Y:S05]  /*44a0*/  BPT.TRAP 0x1 ;  /* 0x000000040000795c */ /* 0x000fea0000300000 */
[----:B------:R-:W-:-:S04]  /*44b0*/  HFMA2 R3, -RZ, RZ, 0, 0 ;  /* 0x00000000ff037431 */ /* 0x000fc800000001ff */
[----:B------:R-:W-:Y:S05]  /*44c0*/  RET.REL.NODEC R2 `(_ZN9deep_gemm24sm100_fp8_gemm_1d1d_implILN4cute4UMMA5MajorE0ELS3_0ELj0ELj4096ELj7168ELj128ELj224ELj128ELj1ELj128ELj128ELj64ELj4ELj128ELj128ELj1ELb0ELj140ELNS_8GemmTypeE0ELb0EN7cutlass10bfloat16_tENS_16EpilogueIdentityEEEvPijjj14CUtensorMap_stS9_S9_S9_S9_) ;  /* 0xffffffb802cc7950 */ /* 0x000fea0003c3ffff */
        .weak           $__internal_3_$__cuda_sm20_div_u16
        .type           $__internal_3_$__cuda_sm20_div_u16,@function
        .size           $__internal_3_$__cuda_sm20_div_u16,(.L_x_81 - $__internal_3_$__cuda_sm20_div_u16)
$__internal_3_$__cuda_sm20_div_u16:
[----:B------:R-:W1:Y:S01]  /*44d0*/  I2F.U16 R8, R35 ;  /* 0x0000002300087306 */ /* 0x000e620000101000 */
[----:B------:R-:W-:-:S07]  /*44e0*/  IMAD.MOV.U32 R5, RZ, RZ, 0x4b800000 ;  /* 0x4b800000ff057424 */ /* 0x000fce00078e00ff */
[----:B------:R-:W-:Y:S01]  /*44f0*/  I2F.U16.RZ R7, R7 ;  /* 0x0000000700077306 */ /* 0x000fe2000010d000 */
[C---:B-1----:R-:W-:Y:S02]  /*4500*/  FSETP.GEU.AND P1, PT, |R8|.reuse, 1.175494350822287508e-38, PT ;  /* 0x008000000800780b */ /* 0x042fe40003f2e200 */
[----:B------:R-:W-:Y:S02]  /*4510*/  FSETP.GT.AND P2, PT, |R8|, 8.50705917302346158658e+37, PT ;  /* 0x7e8000000800780b */ /* 0x000fe40003f44200 */
[----:B------:R-:W-:Y:S02]  /*4520*/  FSEL R5, R5, 1, !P1 ;  /* 0x3f80000005057808 */ /* 0x000fe40004800000 */
[----:B------:R-:W-:Y:S02]  /*4530*/  ISETP.NE.U32.AND P1, PT, R35, RZ, PT ;  /* 0x000000ff2300720c */ /* 0x000fe40003f25070 */
[----:B------:R-:W-:-:S05]  /*4540*/  FSEL R5, R5, 0.25, !P2 ;  /* 0x3e80000005057808 */ /* 0x000fca0005000000 */
[----:B------:R-:W-:-:S06]  /*4550*/  FMUL R8, R8, R5 ;  /* 0x0000000508087220 */ /* 0x000fcc0000400000 */
[----:B------:R-:W1:Y:S02]  /*4560*/  MUFU.RCP R8, R8 ;  /* 0x0000000800087308 */ /* 0x000e640000001000 */
[----:B-1----:R-:W-:-:S04]  /*4570*/  FMUL R10, R5, R8 ;  /* 0x00000008050a7220 */ /* 0x002fc80000400000 */
[----:B------:R-:W-:-:S04]  /*4580*/  VIADD R10, R10, 0x2 ;  /* 0x000000020a0a7836 */ /* 0x000fc80000000000 */
[----:B------:R-:W-:Y:S01]  /*4590*/  FMUL.RZ R10, R7, R10 ;  /* 0x0000000a070a7220 */ /* 0x000fe2000040c000 */
[----:B------:R-:W-:-:S03]  /*45a0*/  IMAD.MOV.U32 R7, RZ, RZ, 0x0 ;  /* 0x00000000ff077424 */ /* 0x000fc600078e00ff */
[----:B------:R-:W1:Y:S02]  /*45b0*/  F2I.U32.TRUNC.NTZ R36, R10 ;  /* 0x0000000a00247305 */ /* 0x000e64000020f000 */
[----:B-1----:R-:W-:Y:S02]  /*45c0*/  LOP3.LUT R36, R36, 0xffff, RZ, 0xc0, !PT ;  /* 0x0000ffff24247812 */ /* 0x002fe400078ec0ff */
[----:B------:R-:W-:Y:S01]  /*45d0*/  @!P1 MOV R36, 0xffffffff ;  /* 0xffffffff00249802 */ /* 0x000fe20000000f00 */
[----:B------:R-:W-:Y:S06]  /*45e0*/  RET.REL.NODEC R6 `(_ZN9deep_gemm24sm100_fp8_gemm_1d1d_implILN4cute4UMMA5MajorE0ELS3_0ELj0ELj4096ELj7168ELj128ELj224ELj128ELj1ELj128ELj128ELj64ELj4ELj128ELj128ELj1ELb0ELj140ELNS_8GemmTypeE0ELb0EN7cutlass10bfloat16_tENS_16EpilogueIdentityEEEvPijjj14CUtensorMap_stS9_S9_S9_S9_) ;  /* 0xffffffb806847950 */ /* 0x000fec0003c3ffff */
.L_x_77:
[----:B------:R-:W-:-:S00]  /*45f0*/  BRA `(.L_x_77) ;  /* 0xfffffffc00fc7947 */ /* 0x000fc0000383ffff */
[----:B------:R-:W-:-:S00]  /*4600*/  NOP ;  /* 0x0000000000007918 */ /* 0x000fc00000000000 */
[----:B------:R-:W-:-:S00]  /*4610*/  NOP ;  /* 0x0000000000007918 */ /* 0x000fc00000000000 */
[----:B------:R-:W-:-:S00]  /*4620*/  NOP ;  /* 0x0000000000007918 */ /* 0x000fc00000000000 */
[----:B------:R-:W-:-:S00]  /*4630*/  NOP ;  /* 0x0000000000007918 */ /* 0x000fc00000000000 */
[----:B------:R-:W-:-:S00]  /*4640*/  NOP ;  /* 0x0000000000007918 */ /* 0x000fc00000000000 */
[----:B------:R-:W-:-:S00]  /*4650*/  NOP ;  /* 0x0000000000007918 */ /* 0x000fc00000000000 */
[----:B------:R-:W-:-:S00]  /*4660*/  NOP ;  /* 0x0000000000007918 */ /* 0x000fc00000000000 */
[----:B------:R-:W-:-:S00]  /*4670*/  NOP ;  /* 0x0000000000007918 */ /* 0x000fc00000000000 */
.L_x_81:


//--------------------- .nv.shared._ZN9deep_gemm24sm100_fp8_gemm_1d1d_implILN4cute4UMMA5MajorE0ELS3_0ELj0ELj4096ELj7168ELj128ELj224ELj128ELj1ELj128ELj128ELj64ELj4ELj128ELj128ELj1ELb0ELj140ELNS_8GemmTypeE0ELb0EN7cutlass10bfloat16_tENS_16EpilogueIdentityEEEvPijjj14CUtensorMap_stS9_S9_S9_S9_ --------------------------
	.section	.nv.shared._ZN9deep_gemm24sm100_fp8_gemm_1d1d_implILN4cute4UMMA5MajorE0ELS3_0ELj0ELj4096ELj7168ELj128ELj224ELj128ELj1ELj128ELj128ELj64ELj4ELj128ELj128ELj1ELb0ELj140ELNS_8GemmTypeE0ELb0EN7cutlass10bfloat16_tENS_16EpilogueIdentityEEEvPijjj14CUtensorMap_stS9_S9_S9_S9_,"aw",@nobits
	.sectionflags	@""
	.align	1024
	.zero		1024


//--------------------- .nv.shared.reserved.0     --------------------------
	.section	.nv.shared.reserved.0,"aw",@nobits
	.align	8
	.weak		__nv_reservedSMEM_offset_0_alias
	.size		__nv_reservedSMEM_offset_0_alias, 0, 64
	.other		__nv_reservedSMEM_offset_0_alias,@"STO_CUDA_RESERVED_SHARED STV_DEFAULT"
__nv_reservedSMEM_offset_0_alias:
	.zero		0
.nv.shared.reserved.0:
	.zero		64
	.weak		__nv_reservedSMEM_allocation_phase
	.type		__nv_reservedSMEM_allocation_phase,@object
	.size		__nv_reservedSMEM_allocation_phase,(.L_0 - __nv_reservedSMEM_allocation_phase)
__nv_reservedSMEM_allocation_phase:
	.zero		1
.L_0:
	.zero		7
	.weak		__nv_reservedSMEM_devtool_atexit_pc
	.type		__nv_reservedSMEM_devtool_atexit_pc,@object
	.size		__nv_reservedSMEM_devtool_atexit_pc,(__nv_reservedSMEM_allocation_mask - __nv_reservedSMEM_devtool_atexit_pc)
__nv_reservedSMEM_devtool_atexit_pc:
	.zero		8
	.weak		__nv_reservedSMEM_allocation_mask
	.type		__nv_reservedSMEM_allocation_mask,@object
	.size		__nv_reservedSMEM_allocation_mask,(.L_2 - __nv_reservedSMEM_allocation_mask)
__nv_reservedSMEM_allocation_mask:
	.zero		4
.L_2:


//--------------------- .nv.global                --------------------------
	.section	.nv.global,"aw",@nobits
.nv.global:
	.type		_ZN47_INTERNAL_e10619a1_9_kernel_cu_e3b17f98_28963804cute1_E,@object
	.size		_ZN47_INTERNAL_e10619a1_9_kernel_cu_e3b17f98_28963804cute1_E,(_ZN47_INTERNAL_e10619a1_9_kernel_cu_e3b17f98_28963804cuda3std3__45__cpo6cbeginE - _ZN47_INTERNAL_e10619a1_9_kernel_cu_e3b17f98_28963804cute1_E)
_ZN47_INTERNAL_e10619a1_9_kernel_cu_e3b17f98_28963804cute1_E:
	.zero		1
	.type		_ZN47_INTERNAL_e10619a1_9_kernel_cu_e3b17f98_28963804cuda3std3__45__cpo6cbeginE,@object
	.size		_ZN47_INTERNAL_e10619a1_9_kernel_cu_e3b17f98_28963804cuda3std3__45__cpo6cbeginE,(_ZN47_INTERNAL_e10619a1_9_kernel_cu_e3b17f98_28963804cuda3std3__48in_placeE - _ZN47_INTERNAL_e10619a1_9_kernel_cu_e3b17f98_28963804cuda3std3__45__cpo6cbeginE)
_ZN47_INTERNAL_e10619a1_9_kernel_cu_e3b17f98_28963804cuda3std3__45__cpo6cbeginE:
	.zero		1
	.type		_ZN47_INTERNAL_e10619a1_9_kernel_cu_e3b17f98_28963804cuda3std3__48in_placeE,@object
	.size		_ZN47_INTERNAL_e10619a1_9_kernel_cu_e3b17f98_28963804cuda3std3__48in_placeE,(_ZN47_INTERNAL_e10619a1_9_kernel_cu_e3b17f98_28963804cuda3std6ranges3__45__cpo9iter_moveE - _ZN47_INTERNAL_e10619a1_9_kernel_cu_e3b17f98_28963804cuda3std3__48in_placeE)
_ZN47_INTERNAL_e10619a1_9_kernel_cu_e3b17f98_28963804cuda3std3__48in_placeE:
	.zero		1
	.type		_ZN47_INTERNAL_e10619a1_9_kernel_cu_e3b17f98_28963804cuda3std6ranges3__45__cpo9iter_moveE,@object
	.size		_ZN47_INTERNAL_e10619a1_9_kernel_cu_e3b17f98_28963804cuda3std6ranges3__45__cpo9iter_moveE,(_ZN47_INTERNAL_e10619a1_9_kernel_cu_e3b17f98_28963804cuda3std3__45__cpo5beginE - _ZN47_INTERNAL_e10619a1_9_kernel_cu_e3b17f98_28963804cuda3std6ranges3__45__cpo9iter_moveE)
_ZN47_INTERNAL_e10619a1_9_kernel_cu_e3b17f98_28963804cuda3std6ranges3__45__cpo9iter_moveE:
	.zero		1
	.type		_ZN47_INTERNAL_e10619a1_9_kernel_cu_e3b17f98_28963804cuda3std3__45__cpo5beginE,@object
	.size		_ZN47_INTERNAL_e10619a1_9_kernel_cu_e3b17f98_28963804cuda3std3__45__cpo5beginE,(_ZN47_INTERNAL_e10619a1_9_kernel_cu_e3b17f98_28963804cuda3std3__449_GLOBAL__N__e10619a1_9_kernel_cu_e3b17f98_28963806ignoreE - _ZN47_INTERNAL_e10619a1_9_kernel_cu_e3b17f98_28963804cuda3std3__45__cpo5beginE)
_ZN47_INTERNAL_e10619a1_9_kernel_cu_e3b17f98_28963804cuda3std3__45__cpo5beginE:
	.zero		1
	.type		_ZN47_INTERNAL_e10619a1_9_kernel_cu_e3b17f98_28963804cuda3std3__449_GLOBAL__N__e10619a1_9_kernel_cu_e3b17f98_28963806ignoreE,@object
	.size		_ZN47_INTERNAL_e10619a1_9_kernel_cu_e3b17f98_28963804cuda3std3__449_GLOBAL__N__e10619a1_9_kernel_cu_e3b17f98_28963806ignoreE,(_ZN47_INTERNAL_e10619a1_9_kernel_cu_e3b17f98_28963804cute7productE - _ZN47_INTERNAL_e10619a1_9_kernel_cu_e3b17f98_28963804cuda3std3__449_GLOBAL__N__e10619a1_9_kernel_cu_e3b17f98_28963806ignoreE)
_ZN47_INTERNAL_e10619a1_9_kernel_cu_e3b17f98_28963804cuda3std3__449_GLOBAL__N__e10619a1_9_kernel_cu_e3b17f98_28963806ignoreE:
	.zero		1
	.type		_ZN47_INTERNAL_e10619a1_9_kernel_cu_e3b17f98_28963804cute7productE,@object
	.size		_ZN47_INTERNAL_e10619a1_9_kernel_cu_e3b17f98_28963804cute7productE,(_ZN47_INTERNAL_e10619a1_9_kernel_cu_e3b17f98_28963804cuda3std3__45__cpo3endE - _ZN47_INTERNAL_e10619a1_9_kernel_cu_e3b17f98_28963804cute7productE)
_ZN47_INTERNAL_e10619a1_9_kernel_cu_e3b17f98_28963804cute7productE:
	.zero		1
	.type		_ZN47_INTERNAL_e10619a1_9_kernel_cu_e3b17f98_28963804cuda3std3__45__cpo3endE,@object
	.size		_ZN47_INTERNAL_e10619a1_9_kernel_cu_e3b17f98_28963804cuda3std3__45__cpo3endE,(_ZN47_INTERNAL_e10619a1_9_kernel_cu_e3b17f98_28963804cuda3std3__419piecewise_constructE - _ZN47_INTERNAL_e10619a1_9_kernel_cu_e3b17f98_28963804cuda3std3__45__cpo3endE)
_ZN47_INTERNAL_e10619a1_9_kernel_cu_e3b17f98_28963804cuda3std3__45__cpo3endE:
	.zero		1
	.type		_ZN47_INTERNAL_e10619a1_9_kernel_cu_e3b17f98_28963804cuda3std3__419piecewise_constructE,@object
	.size		_ZN47_INTERNAL_e10619a1_9_kernel_cu_e3b17f98_28963804cuda3std3__419piecewise_constructE,(_ZN47_INTERNAL_e10619a1_9_kernel_cu_e3b17f98_28963804cuda3std3__45__cpo4cendE - _ZN47_INTERNAL_e10619a1_9_kernel_cu_e3b17f98_28963804cuda3std3__419piecewise_constructE)
_ZN47_INTERNAL_e10619a1_9_kernel_cu_e3b17f98_28963804cuda3std3__419piecewise_constructE:
	.zero		1
	.type		_ZN47_INTERNAL_e10619a1_9_kernel_cu_e3b17f98_28963804cuda3std3__45__cpo4cendE,@object
	.size		_ZN47_INTERNAL_e10619a1_9_kernel_cu_e3b17f98_28963804cuda3std3__45__cpo4cendE,(_ZN47_INTERNAL_e10619a1_9_kernel_cu_e3b17f98_28963804cuda3std6ranges3__45__cpo4swapE - _ZN47_INTERNAL_e10619a1_9_kernel_cu_e3b17f98_28963804cuda3std3__45__cpo4cendE)
_ZN47_INTERNAL_e10619a1_9_kernel_cu_e3b17f98_28963804cuda3std3__45__cpo4cendE:
	.zero		1
	.type		_ZN47_INTERNAL_e10619a1_9_kernel_cu_e3b17f98_28963804cuda3std6ranges3__45__cpo4swapE,@object
	.size		_ZN47_INTERNAL_e10619a1_9_kernel_cu_e3b17f98_28963804cuda3std6ranges3__45__cpo4swapE,(.L_10 - _ZN47_INTERNAL_e10619a1_9_kernel_cu_e3b17f98_28963804cuda3std6ranges3__45__cpo4swapE)
_ZN47_INTERNAL_e10619a1_9_kernel_cu_e3b17f98_28963804cuda3std6ranges3__45__cpo4swapE:
	.zero		1
.L_10:


//--------------------- .nv.constant0._ZN9deep_gemm24sm100_fp8_gemm_1d1d_implILN4cute4UMMA5MajorE0ELS3_0ELj0ELj4096ELj7168ELj128ELj224ELj128ELj1ELj128ELj128ELj64ELj4ELj128ELj128ELj1ELb0ELj140ELNS_8GemmTypeE0ELb0EN7cutlass10bfloat16_tENS_16EpilogueIdentityEEEvPijjj14CUtensorMap_stS9_S9_S9_S9_ --------------------------
	.section	.nv.constant0._ZN9deep_gemm24sm100_fp8_gemm_1d1d_implILN4cute4UMMA5MajorE0ELS3_0ELj0ELj4096ELj7168ELj128ELj224ELj128ELj1ELj128ELj128ELj64ELj4ELj128ELj128ELj1ELb0ELj140ELNS_8GemmTypeE0ELb0EN7cutlass10bfloat16_tENS_16EpilogueIdentityEEEvPijjj14CUtensorMap_stS9_S9_S9_S9_,"a",@progbits
	.sectionflags	@""
	.align	4
.nv.constant0._ZN9deep_gemm24sm100_fp8_gemm_1d1d_implILN4cute4UMMA5MajorE0ELS3_0ELj0ELj4096ELj7168ELj128ELj224ELj128ELj1ELj128ELj128ELj64ELj4ELj128ELj128ELj1ELb0ELj140ELNS_8GemmTypeE0ELb0EN7cutlass10bfloat16_tENS_16EpilogueIdentityEEEvPijjj14CUtensorMap_stS9_S9_S9_S9_:
	.zero		1600


//--------------------- SYMBOLS --------------------------

	.type		.nv.reservedSmem.offset0,@object
	.size		.nv.reservedSmem.offset0,0x4
	.type		.nv.reservedSmem.cap,@object
	.size		.nv.reservedSmem.cap,0x4
